	.target	sm_90a

	.elftype	@"ET_EXEC"


//--------------------- .note.nv.tkinfo           --------------------------
	.section	.note.nv.tkinfo,"",@"SHT_NOTE"
	.sectionflags	@"SHF_NOTE_NV_TKINFO"
	.tkinfo
        /*0018*/ 	.word	0x00000002
        /*0030*/ 	.string	""
        /*0030*/ 	.string	"ptxas"
        /*0030*/ 	.string	"Cuda compilation tools, release 13.0, V13.0.88"
        /*0030*/ 	.string	"Build cuda_13.0.r13.0/compiler.36424714_0"
        /*0030*/ 	.string	"-arch sm_90a -m 64 "



//--------------------- .note.nv.cuinfo           --------------------------
	.section	.note.nv.cuinfo,"",@"SHT_NOTE"
	.sectionflags	@"SHF_NOTE_NV_CUINFO"
        /*0018*/ 	.short	0x0002
        /*001a*/ 	.short	0x005a
        /*001c*/ 	.short	0x0082
	.zero		2


//--------------------- .nv.info                  --------------------------
	.section	.nv.info,"",@"SHT_CUDA_INFO"
	.align	4


	//----- nvinfo : EIATTR_REGCOUNT
	.align		4
        /*0000*/ 	.byte	0x04, 0x2f
        /*0002*/ 	.short	(.L_15 - .L_14)
	.align		4
.L_14:
        /*0004*/ 	.word	index@(_ZN7cutlass13device_kernelINS_4gemm6kernel13GemmUniversalIN4cute5tupleIJiiiiEEENS1_10collective13CollectiveMmaINS1_34MainloopSm90TmaGmmaWarpSpecializedILi4ENS5_IJNS4_1CILi1EEESB_SB_EEENS1_35KernelTmaWarpSpecializedCooperativeEEENS5_IJNSA_ILi128EEENSA_ILi64EEESG_EEENS_10tfloat32_tENS5_IJlSB_lEEESI_SJ_NS4_8TiledMMAINS4_8MMA_AtomIJNS4_4SM904GMMA29MMA_64x64x8_F32TF32TF32_SS_TNILNSN_7ScaleInE1ELSP_1EEEEEENS4_6LayoutINS5_IJNSA_ILi2EEESB_SB_EEENS5_IJSB_NSA_ILi0EEESV_EEEEENS5_IJNS4_10UnderscoreESY_SY_EEEEENS4_13SM90_TMA_LOADENS4_14ComposedLayoutINS4_7SwizzleILi3ELi4ELi3EEENS4_18smem_ptr_flag_bitsILi32EEENSS_INS5_IJNSA_ILi8EEENSA_ILi32EEEEEENS5_IJS18_SB_EEEEEEEvNS4_8identityES11_S1C_vS1D_EENS_8epilogue10collective6detail29Sm90TmaWarpSpecializedAdapterINS1G_15DefaultEpilogueISI_SJ_SJ_NS1F_6thread17LinearCombinationISI_Li1EffLNS1K_9ScaleType4KindE0ELNS_15FloatRoundStyleE2ESI_EENS1_15EpilogueDefaultEEEEEvvEEEEvNT_6ParamsE)
        /*0008*/ 	.word	0x000000a8


	//----- nvinfo : EIATTR_FRAME_SIZE
	.align		4
.L_15:
        /*000c*/ 	.byte	0x04, 0x11
        /*000e*/ 	.short	(.L_17 - .L_16)
	.align		4
.L_16:
        /*0010*/ 	.word	index@(_ZN7cutlass13device_kernelINS_4gemm6kernel13GemmUniversalIN4cute5tupleIJiiiiEEENS1_10collective13CollectiveMmaINS1_34MainloopSm90TmaGmmaWarpSpecializedILi4ENS5_IJNS4_1CILi1EEESB_SB_EEENS1_35KernelTmaWarpSpecializedCooperativeEEENS5_IJNSA_ILi128EEENSA_ILi64EEESG_EEENS_10tfloat32_tENS5_IJlSB_lEEESI_SJ_NS4_8TiledMMAINS4_8MMA_AtomIJNS4_4SM904GMMA29MMA_64x64x8_F32TF32TF32_SS_TNILNSN_7ScaleInE1ELSP_1EEEEEENS4_6LayoutINS5_IJNSA_ILi2EEESB_SB_EEENS5_IJSB_NSA_ILi0EEESV_EEEEENS5_IJNS4_10UnderscoreESY_SY_EEEEENS4_13SM90_TMA_LOADENS4_14ComposedLayoutINS4_7SwizzleILi3ELi4ELi3EEENS4_18smem_ptr_flag_bitsILi32EEENSS_INS5_IJNSA_ILi8EEENSA_ILi32EEEEEENS5_IJS18_SB_EEEEEEEvNS4_8identityES11_S1C_vS1D_EENS_8epilogue10collective6detail29Sm90TmaWarpSpecializedAdapterINS1G_15DefaultEpilogueISI_SJ_SJ_NS1F_6thread17LinearCombinationISI_Li1EffLNS1K_9ScaleType4KindE0ELNS_15FloatRoundStyleE2ESI_EENS1_15EpilogueDefaultEEEEEvvEEEEvNT_6ParamsE)
        /*0014*/ 	.word	0x00000000


	//----- nvinfo : EIATTR_MIN_STACK_SIZE
	.align		4
.L_17:
        /*0018*/ 	.byte	0x04, 0x12
        /*001a*/ 	.short	(.L_19 - .L_18)
	.align		4
.L_18:
        /*001c*/ 	.word	index@(_ZN7cutlass13device_kernelINS_4gemm6kernel13GemmUniversalIN4cute5tupleIJiiiiEEENS1_10collective13CollectiveMmaINS1_34MainloopSm90TmaGmmaWarpSpecializedILi4ENS5_IJNS4_1CILi1EEESB_SB_EEENS1_35KernelTmaWarpSpecializedCooperativeEEENS5_IJNSA_ILi128EEENSA_ILi64EEESG_EEENS_10tfloat32_tENS5_IJlSB_lEEESI_SJ_NS4_8TiledMMAINS4_8MMA_AtomIJNS4_4SM904GMMA29MMA_64x64x8_F32TF32TF32_SS_TNILNSN_7ScaleInE1ELSP_1EEEEEENS4_6LayoutINS5_IJNSA_ILi2EEESB_SB_EEENS5_IJSB_NSA_ILi0EEESV_EEEEENS5_IJNS4_10UnderscoreESY_SY_EEEEENS4_13SM90_TMA_LOADENS4_14ComposedLayoutINS4_7SwizzleILi3ELi4ELi3EEENS4_18smem_ptr_flag_bitsILi32EEENSS_INS5_IJNSA_ILi8EEENSA_ILi32EEEEEENS5_IJS18_SB_EEEEEEEvNS4_8identityES11_S1C_vS1D_EENS_8epilogue10collective6detail29Sm90TmaWarpSpecializedAdapterINS1G_15DefaultEpilogueISI_SJ_SJ_NS1F_6thread17LinearCombinationISI_Li1EffLNS1K_9ScaleType4KindE0ELNS_15FloatRoundStyleE2ESI_EENS1_15EpilogueDefaultEEEEEvvEEEEvNT_6ParamsE)
        /*0020*/ 	.word	0x00000000
.L_19:


//--------------------- .nv.compat                --------------------------
	.section	.nv.compat,"",@"SHT_CUDA_COMPAT_INFO"
	.align	4
        /*0000*/ 	.byte	0x02, 0x09, 0x01, 0x00, 0x02, 0x02, 0x04, 0x00, 0x02, 0x05, 0x05, 0x00, 0x03, 0x07, 0x01, 0x01
        /*0010*/ 	.byte	0x02, 0x03, 0x01, 0x00, 0x02, 0x06, 0x01, 0x00, 0x04, 0x0b, 0x08, 0x00, 0x00, 0x00, 0x00, 0x00
        /*0020*/ 	.byte	0x00, 0x00, 0x00, 0x00


//--------------------- .nv.info._ZN7cutlass13device_kernelINS_4gemm6kernel13GemmUniversalIN4cute5tupleIJiiiiEEENS1_10collective13CollectiveMmaINS1_34MainloopSm90TmaGmmaWarpSpecializedILi4ENS5_IJNS4_1CILi1EEESB_SB_EEENS1_35KernelTmaWarpSpecializedCooperativeEEENS5_IJNSA_ILi128EEENSA_ILi64EEESG_EEENS_10tfloat32_tENS5_IJlSB_lEEESI_SJ_NS4_8TiledMMAINS4_8MMA_AtomIJNS4_4SM904GMMA29MMA_64x64x8_F32TF32TF32_SS_TNILNSN_7ScaleInE1ELSP_1EEEEEENS4_6LayoutINS5_IJNSA_ILi2EEESB_SB_EEENS5_IJSB_NSA_ILi0EEESV_EEEEENS5_IJNS4_10UnderscoreESY_SY_EEEEENS4_13SM90_TMA_LOADENS4_14ComposedLayoutINS4_7SwizzleILi3ELi4ELi3EEENS4_18smem_ptr_flag_bitsILi32EEENSS_INS5_IJNSA_ILi8EEENSA_ILi32EEEEEENS5_IJS18_SB_EEEEEEEvNS4_8identityES11_S1C_vS1D_EENS_8epilogue10collective6detail29Sm90TmaWarpSpecializedAdapterINS1G_15DefaultEpilogueISI_SJ_SJ_NS1F_6thread17LinearCombinationISI_Li1EffLNS1K_9ScaleType4KindE0ELNS_15FloatRoundStyleE2ESI_EENS1_15EpilogueDefaultEEEEEvvEEEEvNT_6ParamsE --------------------------
	.section	.nv.info._ZN7cutlass13device_kernelINS_4gemm6kernel13GemmUniversalIN4cute5tupleIJiiiiEEENS1_10collective13CollectiveMmaINS1_34MainloopSm90TmaGmmaWarpSpecializedILi4ENS5_IJNS4_1CILi1EEESB_SB_EEENS1_35KernelTmaWarpSpecializedCooperativeEEENS5_IJNSA_ILi128EEENSA_ILi64EEESG_EEENS_10tfloat32_tENS5_IJlSB_lEEESI_SJ_NS4_8TiledMMAINS4_8MMA_AtomIJNS4_4SM904GMMA29MMA_64x64x8_F32TF32TF32_SS_TNILNSN_7ScaleInE1ELSP_1EEEEEENS4_6LayoutINS5_IJNSA_ILi2EEESB_SB_EEENS5_IJSB_NSA_ILi0EEESV_EEEEENS5_IJNS4_10UnderscoreESY_SY_EEEEENS4_13SM90_TMA_LOADENS4_14ComposedLayoutINS4_7SwizzleILi3ELi4ELi3EEENS4_18smem_ptr_flag_bitsILi32EEENSS_INS5_IJNSA_ILi8EEENSA_ILi32EEEEEENS5_IJS18_SB_EEEEEEEvNS4_8identityES11_S1C_vS1D_EENS_8epilogue10collective6detail29Sm90TmaWarpSpecializedAdapterINS1G_15DefaultEpilogueISI_SJ_SJ_NS1F_6thread17LinearCombinationISI_Li1EffLNS1K_9ScaleType4KindE0ELNS_15FloatRoundStyleE2ESI_EENS1_15EpilogueDefaultEEEEEvvEEEEvNT_6ParamsE,"",@"SHT_CUDA_INFO"
	.sectionflags	@""
	.align	4


	//----- nvinfo : EIATTR_CUDA_API_VERSION
	.align		4
        /*0000*/ 	.byte	0x04, 0x37
        /*0002*/ 	.short	(.L_21 - .L_20)
.L_20:
        /*0004*/ 	.word	0x00000082


	//----- nvinfo : EIATTR_KPARAM_INFO
	.align		4
.L_21:
        /*0008*/ 	.byte	0x04, 0x17
        /*000a*/ 	.short	(.L_23 - .L_22)
.L_22:
        /*000c*/ 	.word	0x00000000
        /*0010*/ 	.short	0x0000
        /*0012*/ 	.short	0x0070
        /*0014*/ 	.byte	0x00, 0xf0, 0x01, 0x10


	//----- nvinfo : EIATTR_SPARSE_MMA_MASK
	.align		4
.L_23:
        /*0018*/ 	.byte	0x03, 0x50
        /*001a*/ 	.short	0x0000


	//----- nvinfo : EIATTR_MAXREG_COUNT
	.align		4
        /*001c*/ 	.byte	0x03, 0x1b
        /*001e*/ 	.short	0x00a8


	//----- nvinfo : EIATTR_NUM_BARRIERS
	.align		4
        /*0020*/ 	.byte	0x02, 0x4c
        /*0022*/ 	.byte	0x01
	.zero		1


	//----- nvinfo : EIATTR_EXTERNS
	.align		4
        /*0024*/ 	.byte	0x04, 0x0f
        /*0026*/ 	.short	(.L_25 - .L_24)


	//   ....[0]....
	.align		4
.L_24:
        /*0028*/ 	.word	index@(__assertfail)


	//----- nvinfo : EIATTR_MERCURY_ISA_VERSION
	.align		4
.L_25:
        /*002c*/ 	.byte	0x03, 0x5f
        /*002e*/ 	.short	0x0101


	//----- nvinfo : EIATTR_INT_WARP_WIDE_INSTR_OFFSETS
	.align		4
        /*0030*/ 	.byte	0x04, 0x31
        /*0032*/ 	.short	(.L_27 - .L_26)


	//   ....[0]....
.L_26:
        /*0034*/ 	.word	0x000003b0


	//   ....[1]....
        /*0038*/ 	.word	0x000003c0


	//   ....[2]....
        /*003c*/ 	.word	0x000004e0


	//----- nvinfo : EIATTR_COOP_GROUP_MASK_REGIDS
	.align		4
.L_27:
        /*0040*/ 	.byte	0x04, 0x29
        /*0042*/ 	.short	(.L_29 - .L_28)


	//   ....[0]....
.L_28:
        /*0044*/ 	.word	0xffffffff


	//   ....[1]....
        /*0048*/ 	.word	0xffffffff


	//   ....[2]....
        /*004c*/ 	.word	0xffffffff


	//   ....[3]....
        /*0050*/ 	.word	0xffffffff


	//   ....[4]....
        /*0054*/ 	.word	0xffffffff


	//----- nvinfo : EIATTR_COOP_GROUP_INSTR_OFFSETS
	.align		4
.L_29:
        /*0058*/ 	.byte	0x04, 0x28
        /*005a*/ 	.short	(.L_31 - .L_30)


	//   ....[0]....
.L_30:
        /*005c*/ 	.word	0x00000060


	//   ....[1]....
        /*0060*/ 	.word	0x00000070


	//   ....[2]....
        /*0064*/ 	.word	0x00000130


	//   ....[3]....
        /*0068*/ 	.word	0x000002c0


	//   ....[4]....
        /*006c*/ 	.word	0x000011c0


	//----- nvinfo : EIATTR_REG_RECONFIG
	.align		4
.L_31:
        /*0070*/ 	.byte	0x01, 0x54
	.zero		2


	//----- nvinfo : EIATTR_SYSCALL_OFFSETS
	.align		4
        /*0074*/ 	.byte	0x04, 0x46
        /*0076*/ 	.short	(.L_33 - .L_32)


	//   ....[0]....
.L_32:
        /*0078*/ 	.word	0x000013b0


	//----- nvinfo : EIATTR_MBARRIER_INSTR_OFFSETS
	.align		4
.L_33:
        /*007c*/ 	.byte	0x04, 0x39
        /*007e*/ 	.short	(.L_35 - .L_34)


	//   ....[0]....
.L_34:
        /*0080*/ 	.word	0x00000230
        /*0084*/ 	.word	0x000000ff
        /*0088*/ 	.word	0x00000000
        /*008c*/ 	.short	0x0100
        /*008e*/ 	.byte	0x08
	.zero		1


	//   ....[1]....
        /*0090*/ 	.word	0x00000240
        /*0094*/ 	.word	0x000000ff
        /*0098*/ 	.word	0x00000020
        /*009c*/ 	.short	0x0100
        /*009e*/ 	.byte	0x08
	.zero		1


	//   ....[2]....
        /*00a0*/ 	.word	0x00000250
        /*00a4*/ 	.word	0x000000ff
        /*00a8*/ 	.word	0x00000008
        /*00ac*/ 	.short	0x0100
        /*00ae*/ 	.byte	0x08
	.zero		1


	//   ....[3]....
        /*00b0*/ 	.word	0x00000260
        /*00b4*/ 	.word	0x000000ff
        /*00b8*/ 	.word	0x00000028
        /*00bc*/ 	.short	0x0100
        /*00be*/ 	.byte	0x08
	.zero		1


	//   ....[4]....
        /*00c0*/ 	.word	0x00000270
        /*00c4*/ 	.word	0x000000ff
        /*00c8*/ 	.word	0x00000010
        /*00cc*/ 	.short	0x0100
        /*00ce*/ 	.byte	0x08
	.zero		1


	//   ....[5]....
        /*00d0*/ 	.word	0x00000280
        /*00d4*/ 	.word	0x000000ff
        /*00d8*/ 	.word	0x00000030
        /*00dc*/ 	.short	0x0100
        /*00de*/ 	.byte	0x08
	.zero		1


	//   ....[6]....
        /*00e0*/ 	.word	0x00000290
        /*00e4*/ 	.word	0x000000ff
        /*00e8*/ 	.word	0x00000018
        /*00ec*/ 	.short	0x0100
        /*00ee*/ 	.byte	0x08
	.zero		1


	//   ....[7]....
        /*00f0*/ 	.word	0x000002a0
        /*00f4*/ 	.word	0x000000ff
        /*00f8*/ 	.word	0x00000038
        /*00fc*/ 	.short	0x0100
        /*00fe*/ 	.byte	0x08
	.zero		1


	//   ....[8]....
        /*0100*/ 	.word	0x00000560
        /*0104*/ 	.word	0x000000ff
        /*0108*/ 	.word	0x00000050
        /*010c*/ 	.short	0x0100
        /*010e*/ 	.byte	0x08
	.zero		1


	//   ....[9]....
        /*0110*/ 	.word	0x000005c0
        /*0114*/ 	.word	0x000000ff
        /*0118*/ 	.word	0x00000058
        /*011c*/ 	.short	0x0100
        /*011e*/ 	.byte	0x08
	.zero		1


	//   ....[10]....
        /*0120*/ 	.word	0x00001430
        /*0124*/ 	.word	0x00000003
        /*0128*/ 	.word	0x00000000
        /*012c*/ 	.short	0x010a
        /*012e*/ 	.byte	0x3f
	.zero		1


	//   ....[11]....
        /*0130*/ 	.word	0x00001490
        /*0134*/ 	.word	0x00000003
        /*0138*/ 	.word	0x00000000
        /*013c*/ 	.short	0x010a
        /*013e*/ 	.byte	0x3f
	.zero		1


	//   ....[12]....
        /*0140*/ 	.word	0x000019a0
        /*0144*/ 	.word	0x000000ff
        /*0148*/ 	.word	0x00000000
        /*014c*/ 	.short	0x010a
        /*014e*/ 	.byte	0x08
	.zero		1


	//   ....[13]....
        /*0150*/ 	.word	0x000019e0
        /*0154*/ 	.word	0x000000ff
        /*0158*/ 	.word	0x00000000
        /*015c*/ 	.short	0x010a
        /*015e*/ 	.byte	0x08
	.zero		1


	//   ....[14]....
        /*0160*/ 	.word	0x00001e00
        /*0164*/ 	.word	0x000000ff
        /*0168*/ 	.word	0x00000000
        /*016c*/ 	.short	0x0101
        /*016e*/ 	.byte	0x07
	.zero		1


	//   ....[15]....
        /*0170*/ 	.word	0x00001fc0
        /*0174*/ 	.word	0x000000ff
        /*0178*/ 	.word	0x00000000
        /*017c*/ 	.short	0x0101
        /*017e*/ 	.byte	0x04
	.zero		1


	//   ....[16]....
        /*0180*/ 	.word	0x000052e0
        /*0184*/ 	.word	0x0000000e
        /*0188*/ 	.word	0x00000020
        /*018c*/ 	.short	0x010a
        /*018e*/ 	.byte	0x3f
	.zero		1


	//   ....[17]....
        /*0190*/ 	.word	0x00005760
        /*0194*/ 	.word	0x00000005
        /*0198*/ 	.word	0x00000058
        /*019c*/ 	.short	0x0101
        /*019e*/ 	.byte	0x3f
	.zero		1


	//   ....[18]....
        /*01a0*/ 	.word	0x00005e70
        /*01a4*/ 	.word	0x00000007
        /*01a8*/ 	.word	0x00000000
        /*01ac*/ 	.short	0x010a
        /*01ae*/ 	.byte	0x3f
	.zero		1


	//   ....[19]....
        /*01b0*/ 	.word	0x00005ef0
        /*01b4*/ 	.word	0x00000008
        /*01b8*/ 	.word	0x00000000
        /*01bc*/ 	.short	0x010a
        /*01be*/ 	.byte	0x3f
	.zero		1


	//   ....[20]....
        /*01c0*/ 	.word	0x00005f80
        /*01c4*/ 	.word	0x0000000b
        /*01c8*/ 	.word	0x00000000
        /*01cc*/ 	.short	0x010a
        /*01ce*/ 	.byte	0x3f
	.zero		1


	//   ....[21]....
        /*01d0*/ 	.word	0x00006010
        /*01d4*/ 	.word	0x00000003
        /*01d8*/ 	.word	0x00000000
        /*01dc*/ 	.short	0x010a
        /*01de*/ 	.byte	0x3f
	.zero		1


	//   ....[22]....
        /*01e0*/ 	.word	0x00006070
        /*01e4*/ 	.word	0x00000003
        /*01e8*/ 	.word	0x00000000
        /*01ec*/ 	.short	0x010a
        /*01ee*/ 	.byte	0x3f
	.zero		1


	//   ....[23]....
        /*01f0*/ 	.word	0x000060d0
        /*01f4*/ 	.word	0x00000004
        /*01f8*/ 	.word	0x00000000
        /*01fc*/ 	.short	0x010a
        /*01fe*/ 	.byte	0x3f
	.zero		1


	//   ....[24]....
        /*0200*/ 	.word	0x000061a0
        /*0204*/ 	.word	0x0000000e
        /*0208*/ 	.word	0x00000020
        /*020c*/ 	.short	0x010a
        /*020e*/ 	.byte	0x3f
	.zero		1


	//   ....[25]....
        /*0210*/ 	.word	0x00006270
        /*0214*/ 	.word	0x00000007
        /*0218*/ 	.word	0x00000000
        /*021c*/ 	.short	0x010a
        /*021e*/ 	.byte	0x3f
	.zero		1


	//   ....[26]....
        /*0220*/ 	.word	0x000062c0
        /*0224*/ 	.word	0x00000008
        /*0228*/ 	.word	0x00000000
        /*022c*/ 	.short	0x010a
        /*022e*/ 	.byte	0x3f
	.zero		1


	//   ....[27]....
        /*0230*/ 	.word	0x00006310
        /*0234*/ 	.word	0x0000000b
        /*0238*/ 	.word	0x00000000
        /*023c*/ 	.short	0x010a
        /*023e*/ 	.byte	0x3f
	.zero		1


	//----- nvinfo : EIATTR_NUM_MBARRIERS
	.align		4
.L_35:
        /*0240*/ 	.byte	0x03, 0x38
        /*0242*/ 	.short	0x000a


	//----- nvinfo : EIATTR_EXIT_INSTR_OFFSETS
	.align		4
        /*0244*/ 	.byte	0x04, 0x1c
        /*0246*/ 	.short	(.L_37 - .L_36)


	//   ....[0]....
.L_36:
        /*0248*/ 	.word	0x00000660


	//   ....[1]....
        /*024c*/ 	.word	0x00000f20


	//   ....[2]....
        /*0250*/ 	.word	0x000049c0


	//   ....[3]....
        /*0254*/ 	.word	0x00004ff0


	//   ....[4]....
        /*0258*/ 	.word	0x00006060


	//----- nvinfo : EIATTR_MAX_THREADS
	.align		4
.L_37:
        /*025c*/ 	.byte	0x04, 0x05
        /*025e*/ 	.short	(.L_39 - .L_38)
.L_38:
        /*0260*/ 	.word	0x00000180
        /*0264*/ 	.word	0x00000001
        /*0268*/ 	.word	0x00000001


	//----- nvinfo : EIATTR_CRS_STACK_SIZE
	.align		4
.L_39:
        /*026c*/ 	.byte	0x04, 0x1e
        /*026e*/ 	.short	(.L_41 - .L_40)
.L_40:
        /*0270*/ 	.word	0x00000000


	//----- nvinfo : EIATTR_CBANK_PARAM_SIZE
	.align		4
.L_41:
        /*0274*/ 	.byte	0x03, 0x19
        /*0276*/ 	.short	0x0470


	//----- nvinfo : EIATTR_PARAM_CBANK
	.align		4
        /*0278*/ 	.byte	0x04, 0x0a
        /*027a*/ 	.short	(.L_43 - .L_42)
	.align		4
.L_42:
        /*027c*/ 	.word	index@(.nv.constant0._ZN7cutlass13device_kernelINS_4gemm6kernel13GemmUniversalIN4cute5tupleIJiiiiEEENS1_10collective13CollectiveMmaINS1_34MainloopSm90TmaGmmaWarpSpecializedILi4ENS5_IJNS4_1CILi1EEESB_SB_EEENS1_35KernelTmaWarpSpecializedCooperativeEEENS5_IJNSA_ILi128EEENSA_ILi64EEESG_EEENS_10tfloat32_tENS5_IJlSB_lEEESI_SJ_NS4_8TiledMMAINS4_8MMA_AtomIJNS4_4SM904GMMA29MMA_64x64x8_F32TF32TF32_SS_TNILNSN_7ScaleInE1ELSP_1EEEEEENS4_6LayoutINS5_IJNSA_ILi2EEESB_SB_EEENS5_IJSB_NSA_ILi0EEESV_EEEEENS5_IJNS4_10UnderscoreESY_SY_EEEEENS4_13SM90_TMA_LOADENS4_14ComposedLayoutINS4_7SwizzleILi3ELi4ELi3EEENS4_18smem_ptr_flag_bitsILi32EEENSS_INS5_IJNSA_ILi8EEENSA_ILi32EEEEEENS5_IJS18_SB_EEEEEEEvNS4_8identityES11_S1C_vS1D_EENS_8epilogue10collective6detail29Sm90TmaWarpSpecializedAdapterINS1G_15DefaultEpilogueISI_SJ_SJ_NS1F_6thread17LinearCombinationISI_Li1EffLNS1K_9ScaleType4KindE0ELNS_15FloatRoundStyleE2ESI_EENS1_15EpilogueDefaultEEEEEvvEEEEvNT_6ParamsE)
        /*0280*/ 	.short	0x0210
        /*0282*/ 	.short	0x0470


	//----- nvinfo : EIATTR_SW_WAR
	.align		4
.L_43:
        /*0284*/ 	.byte	0x04, 0x36
        /*0286*/ 	.short	(.L_45 - .L_44)
.L_44:
        /*0288*/ 	.word	0x00000008
.L_45:


//--------------------- .nv.callgraph             --------------------------
	.section	.nv.callgraph,"",@"SHT_CUDA_CALLGRAPH"
	.align	4
	.sectionentsize	8
	.align		4
        /*0000*/ 	.word	0x00000000
	.align		4
        /*0004*/ 	.word	0xffffffff
	.align		4
        /*0008*/ 	.word	index@(_ZN7cutlass13device_kernelINS_4gemm6kernel13GemmUniversalIN4cute5tupleIJiiiiEEENS1_10collective13CollectiveMmaINS1_34MainloopSm90TmaGmmaWarpSpecializedILi4ENS5_IJNS4_1CILi1EEESB_SB_EEENS1_35KernelTmaWarpSpecializedCooperativeEEENS5_IJNSA_ILi128EEENSA_ILi64EEESG_EEENS_10tfloat32_tENS5_IJlSB_lEEESI_SJ_NS4_8TiledMMAINS4_8MMA_AtomIJNS4_4SM904GMMA29MMA_64x64x8_F32TF32TF32_SS_TNILNSN_7ScaleInE1ELSP_1EEEEEENS4_6LayoutINS5_IJNSA_ILi2EEESB_SB_EEENS5_IJSB_NSA_ILi0EEESV_EEEEENS5_IJNS4_10UnderscoreESY_SY_EEEEENS4_13SM90_TMA_LOADENS4_14ComposedLayoutINS4_7SwizzleILi3ELi4ELi3EEENS4_18smem_ptr_flag_bitsILi32EEENSS_INS5_IJNSA_ILi8EEENSA_ILi32EEEEEENS5_IJS18_SB_EEEEEEEvNS4_8identityES11_S1C_vS1D_EENS_8epilogue10collective6detail29Sm90TmaWarpSpecializedAdapterINS1G_15DefaultEpilogueISI_SJ_SJ_NS1F_6thread17LinearCombinationISI_Li1EffLNS1K_9ScaleType4KindE0ELNS_15FloatRoundStyleE2ESI_EENS1_15EpilogueDefaultEEEEEvvEEEEvNT_6ParamsE)
	.align		4
        /*000c*/ 	.word	index@(__assertfail)
	.align		4
        /*0010*/ 	.word	0x00000000
	.align		4
        /*0014*/ 	.word	0xfffffffe
	.align		4
        /*0018*/ 	.word	0x00000000
	.align		4
        /*001c*/ 	.word	0xfffffffd
	.align		4
        /*0020*/ 	.word	0x00000000
	.align		4
        /*0024*/ 	.word	0xfffffffc


//--------------------- .nv.constant4             --------------------------
	.section	.nv.constant4,"a",@progbits
	.align	8
	.align		8
.nv.constant4:
        /*0000*/ 	.dword	__assertfail
	.align		8
        /*0008*/ 	.dword	__unnamed_1
	.align		8
        /*0010*/ 	.dword	_ZN40_INTERNAL_d74deb57_4_k_cu_3c45ccb6_285164cuda3std3__45__cpo5beginE
	.align		8
        /*0018*/ 	.dword	_ZN40_INTERNAL_d74deb57_4_k_cu_3c45ccb6_285164cuda3std3__45__cpo3endE
	.align		8
        /*0020*/ 	.dword	_ZN40_INTERNAL_d74deb57_4_k_cu_3c45ccb6_285164cuda3std3__45__cpo6cbeginE
	.align		8
        /*0028*/ 	.dword	_ZN40_INTERNAL_d74deb57_4_k_cu_3c45ccb6_285164cuda3std3__45__cpo4cendE
	.align		8
        /*0030*/ 	.dword	_ZN40_INTERNAL_d74deb57_4_k_cu_3c45ccb6_285164cuda3std3__442_GLOBAL__N__d74deb57_4_k_cu_3c45ccb6_285166ignoreE
	.align		8
        /*0038*/ 	.dword	_ZN40_INTERNAL_d74deb57_4_k_cu_3c45ccb6_285164cuda3std3__419piecewise_constructE
	.align		8
        /*0040*/ 	.dword	_ZN40_INTERNAL_d74deb57_4_k_cu_3c45ccb6_285164cuda3std3__48in_placeE
	.align		8
        /*0048*/ 	.dword	_ZN40_INTERNAL_d74deb57_4_k_cu_3c45ccb6_285164cuda3std6ranges3__45__cpo4swapE
	.align		8
        /*0050*/ 	.dword	_ZN40_INTERNAL_d74deb57_4_k_cu_3c45ccb6_285164cuda3std6ranges3__45__cpo9iter_moveE
	.align		8
        /*0058*/ 	.dword	_ZN40_INTERNAL_d74deb57_4_k_cu_3c45ccb6_285164cute7productE
	.align		8
        /*0060*/ 	.dword	_ZN40_INTERNAL_d74deb57_4_k_cu_3c45ccb6_285164cute1_E
	.align		8
        /*0068*/ 	.dword	$str$22
	.align		8
        /*0070*/ 	.dword	$str$23


//--------------------- .text._ZN7cutlass13device_kernelINS_4gemm6kernel13GemmUniversalIN4cute5tupleIJiiiiEEENS1_10collective13CollectiveMmaINS1_34MainloopSm90TmaGmmaWarpSpecializedILi4ENS5_IJNS4_1CILi1EEESB_SB_EEENS1_35KernelTmaWarpSpecializedCooperativeEEENS5_IJNSA_ILi128EEENSA_ILi64EEESG_EEENS_10tfloat32_tENS5_IJlSB_lEEESI_SJ_NS4_8TiledMMAINS4_8MMA_AtomIJNS4_4SM904GMMA29MMA_64x64x8_F32TF32TF32_SS_TNILNSN_7ScaleInE1ELSP_1EEEEEENS4_6LayoutINS5_IJNSA_ILi2EEESB_SB_EEENS5_IJSB_NSA_ILi0EEESV_EEEEENS5_IJNS4_10UnderscoreESY_SY_EEEEENS4_13SM90_TMA_LOADENS4_14ComposedLayoutINS4_7SwizzleILi3ELi4ELi3EEENS4_18smem_ptr_flag_bitsILi32EEENSS_INS5_IJNSA_ILi8EEENSA_ILi32EEEEEENS5_IJS18_SB_EEEEEEEvNS4_8identityES11_S1C_vS1D_EENS_8epilogue10collective6detail29Sm90TmaWarpSpecializedAdapterINS1G_15DefaultEpilogueISI_SJ_SJ_NS1F_6thread17LinearCombinationISI_Li1EffLNS1K_9ScaleType4KindE0ELNS_15FloatRoundStyleE2ESI_EENS1_15EpilogueDefaultEEEEEvvEEEEvNT_6ParamsE --------------------------
	.section	.text._ZN7cutlass13device_kernelINS_4gemm6kernel13GemmUniversalIN4cute5tupleIJiiiiEEENS1_10collective13CollectiveMmaINS1_34MainloopSm90TmaGmmaWarpSpecializedILi4ENS5_IJNS4_1CILi1EEESB_SB_EEENS1_35KernelTmaWarpSpecializedCooperativeEEENS5_IJNSA_ILi128EEENSA_ILi64EEESG_EEENS_10tfloat32_tENS5_IJlSB_lEEESI_SJ_NS4_8TiledMMAINS4_8MMA_AtomIJNS4_4SM904GMMA29MMA_64x64x8_F32TF32TF32_SS_TNILNSN_7ScaleInE1ELSP_1EEEEEENS4_6LayoutINS5_IJNSA_ILi2EEESB_SB_EEENS5_IJSB_NSA_ILi0EEESV_EEEEENS5_IJNS4_10UnderscoreESY_SY_EEEEENS4_13SM90_TMA_LOADENS4_14ComposedLayoutINS4_7SwizzleILi3ELi4ELi3EEENS4_18smem_ptr_flag_bitsILi32EEENSS_INS5_IJNSA_ILi8EEENSA_ILi32EEEEEENS5_IJS18_SB_EEEEEEEvNS4_8identityES11_S1C_vS1D_EENS_8epilogue10collective6detail29Sm90TmaWarpSpecializedAdapterINS1G_15DefaultEpilogueISI_SJ_SJ_NS1F_6thread17LinearCombinationISI_Li1EffLNS1K_9ScaleType4KindE0ELNS_15FloatRoundStyleE2ESI_EENS1_15EpilogueDefaultEEEEEvvEEEEvNT_6ParamsE,"ax",@progbits
	.align	128
.text._ZN7cutlass13device_kernelINS_4gemm6kernel13GemmUniversalIN4cute5tupleIJiiiiEEENS1_10collective13CollectiveMmaINS1_34MainloopSm90TmaGmmaWarpSpecializedILi4ENS5_IJNS4_1CILi1EEESB_SB_EEENS1_35KernelTmaWarpSpecializedCooperativeEEENS5_IJNSA_ILi128EEENSA_ILi64EEESG_EEENS_10tfloat32_tENS5_IJlSB_lEEESI_SJ_NS4_8TiledMMAINS4_8MMA_AtomIJNS4_4SM904GMMA29MMA_64x64x8_F32TF32TF32_SS_TNILNSN_7ScaleInE1ELSP_1EEEEEENS4_6LayoutINS5_IJNSA_ILi2EEESB_SB_EEENS5_IJSB_NSA_ILi0EEESV_EEEEENS5_IJNS4_10UnderscoreESY_SY_EEEEENS4_13SM90_TMA_LOADENS4_14ComposedLayoutINS4_7SwizzleILi3ELi4ELi3EEENS4_18smem_ptr_flag_bitsILi32EEENSS_INS5_IJNSA_ILi8EEENSA_ILi32EEEEEENS5_IJS18_SB_EEEEEEEvNS4_8identityES11_S1C_vS1D_EENS_8epilogue10collective6detail29Sm90TmaWarpSpecializedAdapterINS1G_15DefaultEpilogueISI_SJ_SJ_NS1F_6thread17LinearCombinationISI_Li1EffLNS1K_9ScaleType4KindE0ELNS_15FloatRoundStyleE2ESI_EENS1_15EpilogueDefaultEEEEEvvEEEEvNT_6ParamsE:
        .type           _ZN7cutlass13device_kernelINS_4gemm6kernel13GemmUniversalIN4cute5tupleIJiiiiEEENS1_10collective13CollectiveMmaINS1_34MainloopSm90TmaGmmaWarpSpecializedILi4ENS5_IJNS4_1CILi1EEESB_SB_EEENS1_35KernelTmaWarpSpecializedCooperativeEEENS5_IJNSA_ILi128EEENSA_ILi64EEESG_EEENS_10tfloat32_tENS5_IJlSB_lEEESI_SJ_NS4_8TiledMMAINS4_8MMA_AtomIJNS4_4SM904GMMA29MMA_64x64x8_F32TF32TF32_SS_TNILNSN_7ScaleInE1ELSP_1EEEEEENS4_6LayoutINS5_IJNSA_ILi2EEESB_SB_EEENS5_IJSB_NSA_ILi0EEESV_EEEEENS5_IJNS4_10UnderscoreESY_SY_EEEEENS4_13SM90_TMA_LOADENS4_14ComposedLayoutINS4_7SwizzleILi3ELi4ELi3EEENS4_18smem_ptr_flag_bitsILi32EEENSS_INS5_IJNSA_ILi8EEENSA_ILi32EEEEEENS5_IJS18_SB_EEEEEEEvNS4_8identityES11_S1C_vS1D_EENS_8epilogue10collective6detail29Sm90TmaWarpSpecializedAdapterINS1G_15DefaultEpilogueISI_SJ_SJ_NS1F_6thread17LinearCombinationISI_Li1EffLNS1K_9ScaleType4KindE0ELNS_15FloatRoundStyleE2ESI_EENS1_15EpilogueDefaultEEEEEvvEEEEvNT_6ParamsE,@function
        .size           _ZN7cutlass13device_kernelINS_4gemm6kernel13GemmUniversalIN4cute5tupleIJiiiiEEENS1_10collective13CollectiveMmaINS1_34MainloopSm90TmaGmmaWarpSpecializedILi4ENS5_IJNS4_1CILi1EEESB_SB_EEENS1_35KernelTmaWarpSpecializedCooperativeEEENS5_IJNSA_ILi128EEENSA_ILi64EEESG_EEENS_10tfloat32_tENS5_IJlSB_lEEESI_SJ_NS4_8TiledMMAINS4_8MMA_AtomIJNS4_4SM904GMMA29MMA_64x64x8_F32TF32TF32_SS_TNILNSN_7ScaleInE1ELSP_1EEEEEENS4_6LayoutINS5_IJNSA_ILi2EEESB_SB_EEENS5_IJSB_NSA_ILi0EEESV_EEEEENS5_IJNS4_10UnderscoreESY_SY_EEEEENS4_13SM90_TMA_LOADENS4_14ComposedLayoutINS4_7SwizzleILi3ELi4ELi3EEENS4_18smem_ptr_flag_bitsILi32EEENSS_INS5_IJNSA_ILi8EEENSA_ILi32EEEEEENS5_IJS18_SB_EEEEEEEvNS4_8identityES11_S1C_vS1D_EENS_8epilogue10collective6detail29Sm90TmaWarpSpecializedAdapterINS1G_15DefaultEpilogueISI_SJ_SJ_NS1F_6thread17LinearCombinationISI_Li1EffLNS1K_9ScaleType4KindE0ELNS_15FloatRoundStyleE2ESI_EENS1_15EpilogueDefaultEEEEEvvEEEEvNT_6ParamsE,(.L_x_130 - _ZN7cutlass13device_kernelINS_4gemm6kernel13GemmUniversalIN4cute5tupleIJiiiiEEENS1_10collective13CollectiveMmaINS1_34MainloopSm90TmaGmmaWarpSpecializedILi4ENS5_IJNS4_1CILi1EEESB_SB_EEENS1_35KernelTmaWarpSpecializedCooperativeEEENS5_IJNSA_ILi128EEENSA_ILi64EEESG_EEENS_10tfloat32_tENS5_IJlSB_lEEESI_SJ_NS4_8TiledMMAINS4_8MMA_AtomIJNS4_4SM904GMMA29MMA_64x64x8_F32TF32TF32_SS_TNILNSN_7ScaleInE1ELSP_1EEEEEENS4_6LayoutINS5_IJNSA_ILi2EEESB_SB_EEENS5_IJSB_NSA_ILi0EEESV_EEEEENS5_IJNS4_10UnderscoreESY_SY_EEEEENS4_13SM90_TMA_LOADENS4_14ComposedLayoutINS4_7SwizzleILi3ELi4ELi3EEENS4_18smem_ptr_flag_bitsILi32EEENSS_INS5_IJNSA_ILi8EEENSA_ILi32EEEEEENS5_IJS18_SB_EEEEEEEvNS4_8identityES11_S1C_vS1D_EENS_8epilogue10collective6detail29Sm90TmaWarpSpecializedAdapterINS1G_15DefaultEpilogueISI_SJ_SJ_NS1F_6thread17LinearCombinationISI_Li1EffLNS1K_9ScaleType4KindE0ELNS_15FloatRoundStyleE2ESI_EENS1_15EpilogueDefaultEEEEEvvEEEEvNT_6ParamsE)
        .other          _ZN7cutlass13device_kernelINS_4gemm6kernel13GemmUniversalIN4cute5tupleIJiiiiEEENS1_10collective13CollectiveMmaINS1_34MainloopSm90TmaGmmaWarpSpecializedILi4ENS5_IJNS4_1CILi1EEESB_SB_EEENS1_35KernelTmaWarpSpecializedCooperativeEEENS5_IJNSA_ILi128EEENSA_ILi64EEESG_EEENS_10tfloat32_tENS5_IJlSB_lEEESI_SJ_NS4_8TiledMMAINS4_8MMA_AtomIJNS4_4SM904GMMA29MMA_64x64x8_F32TF32TF32_SS_TNILNSN_7ScaleInE1ELSP_1EEEEEENS4_6LayoutINS5_IJNSA_ILi2EEESB_SB_EEENS5_IJSB_NSA_ILi0EEESV_EEEEENS5_IJNS4_10UnderscoreESY_SY_EEEEENS4_13SM90_TMA_LOADENS4_14ComposedLayoutINS4_7SwizzleILi3ELi4ELi3EEENS4_18smem_ptr_flag_bitsILi32EEENSS_INS5_IJNSA_ILi8EEENSA_ILi32EEEEEENS5_IJS18_SB_EEEEEEEvNS4_8identityES11_S1C_vS1D_EENS_8epilogue10collective6detail29Sm90TmaWarpSpecializedAdapterINS1G_15DefaultEpilogueISI_SJ_SJ_NS1F_6thread17LinearCombinationISI_Li1EffLNS1K_9ScaleType4KindE0ELNS_15FloatRoundStyleE2ESI_EENS1_15EpilogueDefaultEEEEEvvEEEEvNT_6ParamsE,@"STO_CUDA_ENTRY STV_DEFAULT"
_ZN7cutlass13device_kernelINS_4gemm6kernel13GemmUniversalIN4cute5tupleIJiiiiEEENS1_10collective13CollectiveMmaINS1_34MainloopSm90TmaGmmaWarpSpecializedILi4ENS5_IJNS4_1CILi1EEESB_SB_EEENS1_35KernelTmaWarpSpecializedCooperativeEEENS5_IJNSA_ILi128EEENSA_ILi64EEESG_EEENS_10tfloat32_tENS5_IJlSB_lEEESI_SJ_NS4_8TiledMMAINS4_8MMA_AtomIJNS4_4SM904GMMA29MMA_64x64x8_F32TF32TF32_SS_TNILNSN_7ScaleInE1ELSP_1EEEEEENS4_6LayoutINS5_IJNSA_ILi2EEESB_SB_EEENS5_IJSB_NSA_ILi0EEESV_EEEEENS5_IJNS4_10UnderscoreESY_SY_EEEEENS4_13SM90_TMA_LOADENS4_14ComposedLayoutINS4_7SwizzleILi3ELi4ELi3EEENS4_18smem_ptr_flag_bitsILi32EEENSS_INS5_IJNSA_ILi8EEENSA_ILi32EEEEEENS5_IJS18_SB_EEEEEEEvNS4_8identityES11_S1C_vS1D_EENS_8epilogue10collective6detail29Sm90TmaWarpSpecializedAdapterINS1G_15DefaultEpilogueISI_SJ_SJ_NS1F_6thread17LinearCombinationISI_Li1EffLNS1K_9ScaleType4KindE0ELNS_15FloatRoundStyleE2ESI_EENS1_15EpilogueDefaultEEEEEvvEEEEvNT_6ParamsE:
[----:B------:R-:W0:Y:S01]  /*0000*/  LDC R1, c[0x0][0x28] ;  /* 0x00000a00ff017b82 */ /* 0x000e220000000800 */
[----:B------:R-:W1:Y:S01]  /*0010*/  S2R R4, SR_TID.X ;  /* 0x0000000000047919 */ /* 0x000e620000002100 */
[----:B------:R-:W-:Y:S01]  /*0020*/  ELECT P0, URZ, PT ;  /* 0x00000000003f782f */ /* 0x000fe20003800000 */
[----:B------:R-:W-:Y:S01]  /*0030*/  BSSY B0, `(.L_x_0) ;  /* 0x000000f000007945 */ /* 0x000fe20003800000 */
[--C-:B-1----:R-:W-:Y:S02]  /*0040*/  SHF.R.U32.HI R0, RZ, 0x5, R4.reuse ;  /* 0x00000005ff007819 */ /* 0x102fe40000011604 */
[----:B------:R-:W-:-:S03]  /*0050*/  SHF.R.U32.HI R14, RZ, 0x7, R4 ;  /* 0x00000007ff0e7819 */ /* 0x000fc60000011604 */
[----:B------:R-:W1:Y:S04]  /*0060*/  SHFL.IDX PT, R5, R0, RZ, 0x1f ;  /* 0x00001fff00057589 */ /* 0x000e6800000e0000 */
[----:B------:R2:W3:Y:S01]  /*0070*/  SHFL.IDX PT, R10, R14, RZ, 0x1f ;  /* 0x00001fff0e0a7589 */ /* 0x0004e200000e0000 */
[----:B-1----:R-:W-:-:S13]  /*0080*/  ISETP.NE.OR P0, PT, R5, RZ, !P0 ;  /* 0x000000ff0500720c */ /* 0x002fda0004705670 */
[----:B0-23--:R-:W-:Y:S05]  /*0090*/  @P0 BRA `(.L_x_1) ;  /* 0x0000000000200947 */ /* 0x00dfea0003800000 */
[----:B------:R-:W-:Y:S02]  /*00a0*/  ULDC.64 UR4, c[0x0][0x198] ;  /* 0x0000660000047ab9 */ /* 0x000fe40000000a00 */
[----:B------:R-:W-:Y:S02]  /*00b0*/  UIADD3 UR6, UP0, UR4, 0xf0, URZ ;  /* 0x000000f004067890 */ /* 0x000fe4000ff1e03f */
[----:B------:R-:W-:Y:S02]  /*00c0*/  UIADD3 UR4, UP1, UR4, 0x1f0, URZ ;  /* 0x000001f004047890 */ /* 0x000fe4000ff3e03f */
[----:B------:R-:W-:Y:S02]  /*00d0*/  UIADD3.X UR7, URZ, UR5, URZ, UP0, !UPT ;  /* 0x000000053f077290 */ /* 0x000fe400087fe43f */
[----:B------:R-:W-:-:S07]  /*00e0*/  UIADD3.X UR5, URZ, UR5, URZ, UP1, !UPT ;  /* 0x000000053f057290 */ /* 0x000fce0008ffe43f */
[----:B------:R0:W-:Y:S02]  /*00f0*/  UTMACCTL.PF [UR6] ;  /* 0x00000000060079b9 */ /* 0x0001e40008040000 */
[----:B------:R0:W-:Y:S02]  /*0100*/  UTMACCTL.PF [UR4] ;  /* 0x00000000040079b9 */ /* 0x0001e40008040000 */
[----:B0-----:R-:W-:Y:S01]  /*0110*/  NOP ;  /* 0x0000000000007918 */ /* 0x001fe20000000000 */
.L_x_1:
[----:B------:R-:W-:Y:S05]  /*0120*/  BSYNC B0 ;  /* 0x0000000000007941 */ /* 0x000fea0003800000 */
.L_x_0:
[----:B------:R-:W0:Y:S02]  /*0130*/  SHFL.IDX PT, R2, R0, RZ, 0x1f ;  /* 0x00001fff00027589 */ /* 0x000e2400000e0000 */
[----:B0-----:R-:W-:-:S13]  /*0140*/  ISETP.NE.AND P0, PT, R2, RZ, PT ;  /* 0x000000ff0200720c */ /* 0x001fda0003f05270 */
[----:B------:R-:W-:Y:S05]  /*0150*/  @P0 BRA `(.L_x_2) ;  /* 0x0000000000580947 */ /* 0x000fea0003800000 */
[----:B------:R-:W0:Y:S01]  /*0160*/  S2UR UR8, SR_CgaCtaId ;  /* 0x00000000000879c3 */ /* 0x000e220000008800 */
[----:B------:R-:W-:Y:S01]  /*0170*/  UMOV UR4, 0x400 ;  /* 0x0000040000047882 */ /* 0x000fe20000000000 */
[----:B------:R-:W-:Y:S01]  /*0180*/  UMOV UR5, 0x1 ;  /* 0x0000000100057882 */ /* 0x000fe20000000000 */
[----:B------:R-:W-:Y:S01]  /*0190*/  UMOV UR6, 0x100 ;  /* 0x0000010000067882 */ /* 0x000fe20000000000 */
[----:B------:R-:W-:Y:S01]  /*01a0*/  ELECT P0, URZ, PT ;  /* 0x00000000003f782f */ /* 0x000fe20003800000 */
[----:B------:R-:W-:-:S04]  /*01b0*/  UIADD3 UR6, -UR6, 0x100000, URZ ;  /* 0x0010000006067890 */ /* 0x000fc8000fffe13f */
[----:B------:R-:W-:Y:S02]  /*01c0*/  USHF.L.U32 UR7, UR6, 0xb, URZ ;  /* 0x0000000b06077899 */ /* 0x000fe4000800063f */
[----:B------:R-:W-:Y:S02]  /*01d0*/  USHF.L.U32 UR6, UR6, 0x1, URZ ;  /* 0x0000000106067899 */ /* 0x000fe4000800063f */
[----:B0-----:R-:W-:Y:S02]  /*01e0*/  ULEA UR8, UR8, UR4, 0x18 ;  /* 0x0000000408087291 */ /* 0x001fe4000f8ec03f */
[----:B------:R-:W-:-:S04]  /*01f0*/  UIADD3 UR4, -UR5, 0x100000, URZ ;  /* 0x0010000005047890 */ /* 0x000fc8000fffe13f */
[----:B------:R-:W-:Y:S02]  /*0200*/  USHF.L.U32 UR5, UR4, 0xb, URZ ;  /* 0x0000000b04057899 */ /* 0x000fe4000800063f */
[----:B------:R-:W-:Y:S01]  /*0210*/  USHF.L.U32 UR4, UR4, 0x1, URZ ;  /* 0x0000000104047899 */ /* 0x000fe2000800063f */
[----:B------:R-:W0:Y:S11]  /*0220*/  FENCE.VIEW.ASYNC.S ;  /* 0x00000000000073c6 */ /* 0x000e360000000000 */
[----:B0-----:R0:W1:Y:S01]  /*0230*/  SYNCS.EXCH.64 URZ, [UR8], UR4 ;  /* 0x00000004083f75b2 */ /* 0x0010620008000100 */
[----:B------:R0:W2:Y:S01]  /*0240*/  SYNCS.EXCH.64 URZ, [UR8+0x20], UR6 ;  /* 0x00002006083f75b2 */ /* 0x0000a20008000100 */
[----:B------:R0:W3:Y:S01]  /*0250*/  SYNCS.EXCH.64 URZ, [UR8+0x8], UR4 ;  /* 0x00000804083f75b2 */ /* 0x0000e20008000100 */
[----:B------:R0:W4:Y:S01]  /*0260*/  SYNCS.EXCH.64 URZ, [UR8+0x28], UR6 ;  /* 0x00002806083f75b2 */ /* 0x0001220008000100 */
[----:B------:R0:W0:Y:S01]  /*0270*/  SYNCS.EXCH.64 URZ, [UR8+0x10], UR4 ;  /* 0x00001004083f75b2 */ /* 0x0000220008000100 */
[----:B------:R0:W0:Y:S01]  /*0280*/  SYNCS.EXCH.64 URZ, [UR8+0x30], UR6 ;  /* 0x00003006083f75b2 */ /* 0x0000220008000100 */
[----:B------:R0:W0:Y:S01]  /*0290*/  SYNCS.EXCH.64 URZ, [UR8+0x18], UR4 ;  /* 0x00001804083f75b2 */ /* 0x0000220008000100 */
[----:B------:R0:W0:Y:S01]  /*02a0*/  SYNCS.EXCH.64 URZ, [UR8+0x38], UR6 ;  /* 0x00003806083f75b2 */ /* 0x0000220008000100 */
[----:B------:R-:W-:Y:S01]  /*02b0*/  NOP ;  /* 0x0000000000007918 */ /* 0x000fe20000000000 */
.L_x_2:
[----:B------:R-:W5:Y:S01]  /*02c0*/  SHFL.IDX PT, R0, R0, RZ, 0x1f ;  /* 0x00001fff00007589 */ /* 0x000f6200000e0000 */
[----:B------:R-:W-:Y:S01]  /*02d0*/  ELECT P0, URZ, PT ;  /* 0x00000000003f782f */ /* 0x000fe20003800000 */
[----:B------:R-:W1:Y:S01]  /*02e0*/  LDC R2, c[0x0][0x65c] ;  /* 0x00019700ff027b82 */ /* 0x000e620000000800 */
[----:B0-----:R-:W-:Y:S01]  /*02f0*/  UMOV UR4, 0x20 ;  /* 0x0000002000047882 */ /* 0x001fe20000000000 */
[----:B------:R-:W0:Y:S01]  /*0300*/  S2R R3, SR_CTAID.Y ;  /* 0x0000000000037919 */ /* 0x000e220000002600 */
[----:B------:R-:W-:Y:S01]  /*0310*/  NOP ;  /* 0x0000000000007918 */ /* 0x000fe20000000000 */
[----:B------:R-:W-:Y:S01]  /*0320*/  ISETP.NE.AND P2, PT, R10, RZ, PT ;  /* 0x000000ff0a00720c */ /* 0x000fe20003f45270 */
[----:B------:R-:W-:Y:S01]  /*0330*/  NOP ;  /* 0x0000000000007918 */ /* 0x000fe20000000000 */
[----:B------:R-:W2:Y:S01]  /*0340*/  S2R R6, SR_CTAID.X ;  /* 0x0000000000067919 */ /* 0x000ea20000002500 */
[----:B------:R-:W-:Y:S01]  /*0350*/  IMAD.MOV.U32 R7, RZ, RZ, RZ ;  /* 0x000000ffff077224 */ /* 0x000fe200078e00ff */
[----:B-----5:R-:W-:-:S02]  /*0360*/  ISETP.NE.OR P0, PT, R0, RZ, !P0 ;  /* 0x000000ff0000720c */ /* 0x020fc40004705670 */
[----:B-1----:R-:W-:-:S04]  /*0370*/  ISETP.NE.AND P3, PT, R2, 0x1, PT ;  /* 0x000000010200780c */ /* 0x002fc80003f65270 */
[----:B------:R-:W-:Y:S02]  /*0380*/  P2R R0, PR, RZ, 0x8 ;  /* 0x00000008ff007803 */ /* 0x000fe40000000000 */
[----:B------:R-:W-:-:S04]  /*0390*/  SHF.R.S32.HI R0, RZ, 0x1f, R5 ;  /* 0x0000001fff007819 */ /* 0x000fc80000011405 */
[----:B------:R-:W-:Y:S01]  /*03a0*/  LEA.HI R0, R0, R5, RZ, 0x2 ;  /* 0x0000000500007211 */ /* 0x000fe200078f10ff */
[----:B------:R-:W-:Y:S01]  /*03b0*/  VOTEU.ALL UP0, P0 ;  /* 0x00000000003f7886 */ /* 0x000fe20000000000 */
[----:B------:R-:W-:Y:S01]  /*03c0*/  VOTEU.ALL UP1, P0 ;  /* 0x00000000003f7886 */ /* 0x000fe20000020000 */
[----:B------:R-:W2:Y:S01]  /*03d0*/  @P3 LDC R17, c[0x0][0x10] ;  /* 0x00000400ff113b82 */ /* 0x000ea20000000800 */
[----:B------:R-:W-:Y:S01]  /*03e0*/  LOP3.LUT R0, R0, 0xfffffffc, RZ, 0xc0, !PT ;  /* 0xfffffffc00007812 */ /* 0x000fe200078ec0ff */
[----:B0-----:R-:W-:Y:S01]  /*03f0*/  @P3 IMAD.MOV.U32 R8, RZ, RZ, R3 ;  /* 0x000000ffff083224 */ /* 0x001fe200078e0003 */
[----:B------:R-:W-:Y:S01]  /*0400*/  @!UP0 UMOV UR6, 0x400 ;  /* 0x0000040000068882 */ /* 0x000fe20000000000 */
[----:B------:R-:W-:-:S04]  /*0410*/  @!UP0 UIADD3 UR4, -UR4, 0x100000, URZ ;  /* 0x0010000004048890 */ /* 0x000fc8000fffe13f */
[----:B------:R-:W-:Y:S02]  /*0420*/  @!UP0 USHF.L.U32 UR5, UR4, 0xb, URZ ;  /* 0x0000000b04058899 */ /* 0x000fe4000800063f */
[----:B------:R-:W-:Y:S01]  /*0430*/  @!UP0 USHF.L.U32 UR4, UR4, 0x1, URZ ;  /* 0x0000000104048899 */ /* 0x000fe2000800063f */
[----:B------:R-:W-:Y:S02]  /*0440*/  @P3 IMAD.MOV.U32 R9, RZ, RZ, RZ ;  /* 0x000000ffff093224 */ /* 0x000fe400078e00ff */
[----:B------:R-:W-:Y:S01]  /*0450*/  IMAD.IADD R0, R5, 0x1, -R0 ;  /* 0x0000000105007824 */ /* 0x000fe200078e0a00 */
[----:B------:R-:W0:Y:S01]  /*0460*/  @!UP0 S2UR UR7, SR_CgaCtaId ;  /* 0x00000000000789c3 */ /* 0x000e220000008800 */
[----:B------:R-:W-:-:S03]  /*0470*/  @P3 IMAD.MOV.U32 R5, RZ, RZ, RZ ;  /* 0x000000ffff053224 */ /* 0x000fc600078e00ff */
[----:B------:R-:W-:-:S04]  /*0480*/  ISETP.NE.AND P1, PT, R0, 0x3, PT ;  /* 0x000000030000780c */ /* 0x000fc80003f25270 */
[----:B------:R-:W1:Y:S01]  /*0490*/  @!P3 LDC R11, c[0x0][0xc] ;  /* 0x00000300ff0bbb82 */ /* 0x000e620000000800 */
[----:B--2---:R-:W-:-:S04]  /*04a0*/  @P3 IMAD.WIDE.U32 R16, R6, R17, R8 ;  /* 0x0000001106103225 */ /* 0x004fc800078e0008 */
[----:B------:R-:W-:Y:S01]  /*04b0*/  @P3 IMAD.IADD R17, R17, 0x1, R5 ;  /* 0x0000000111113824 */ /* 0x000fe200078e0205 */
[----:B------:R-:W-:Y:S01]  /*04c0*/  LOP3.LUT R5, R4, 0x7f, RZ, 0xc0, !PT ;  /* 0x0000007f04057812 */ /* 0x000fe200078ec0ff */
[----:B0-----:R-:W-:Y:S01]  /*04d0*/  @!UP0 ULEA UR8, UR7, UR6, 0x18 ;  /* 0x0000000607088291 */ /* 0x001fe2000f8ec03f */
[----:B------:R-:W-:Y:S02]  /*04e0*/  VOTEU.ALL UP0, P0 ;  /* 0x00000000003f7886 */ /* 0x000fe40000000000 */
[----:B------:R-:W-:Y:S01]  /*04f0*/  ULDC UR6, c[0x0][0xc] ;  /* 0x0000030000067ab9 */ /* 0x000fe20000000800 */
[----:B------:R-:W-:Y:S01]  /*0500*/  ISETP.EQ.OR P0, PT, R0, RZ, !P1 ;  /* 0x000000ff0000720c */ /* 0x000fe20004f02670 */
[----:B------:R-:W-:-:S03]  /*0510*/  ULDC UR7, c[0x0][0x10] ;  /* 0x0000040000077ab9 */ /* 0x000fc60000000800 */
[C---:B------:R-:W-:Y:S01]  /*0520*/  ISETP.EQ.AND P0, PT, R10.reuse, RZ, P0 ;  /* 0x000000ff0a00720c */ /* 0x040fe20000702270 */
[----:B------:R-:W-:Y:S02]  /*0530*/  VIADD R10, R10, 0xffffffff ;  /* 0xffffffff0a0a7836 */ /* 0x000fe40000000000 */
[----:B-1----:R-:W-:Y:S01]  /*0540*/  @!P3 IMAD.WIDE.U32 R8, R11, R3, R6 ;  /* 0x000000030b08b225 */ /* 0x002fe200078e0006 */
[----:B------:R-:W0:Y:S02]  /*0550*/  FENCE.VIEW.ASYNC.S ;  /* 0x00000000000073c6 */ /* 0x000e240000000000 */
[----:B0-----:R-:W3:Y:S01]  /*0560*/  @!UP0 SYNCS.EXCH.64 URZ, [UR8+0x50], UR4 ;  /* 0x00005004083f85b2 */ /* 0x001ee20008000100 */
[----:B------:R-:W-:Y:S02]  /*0570*/  SEL R18, RZ, 0x1, !P0 ;  /* 0x00000001ff127807 */ /* 0x000fe40004000000 */
[----:B------:R-:W-:Y:S01]  /*0580*/  ISETP.GE.U32.AND P1, PT, R10, 0x2, PT ;  /* 0x000000020a00780c */ /* 0x000fe20003f26070 */
[----:B------:R-:W-:-:S02]  /*0590*/  @!P3 IMAD.MOV.U32 R16, RZ, RZ, R8 ;  /* 0x000000ffff10b224 */ /* 0x000fc400078e0008 */
[----:B------:R-:W-:Y:S01]  /*05a0*/  @!P3 IMAD.MOV.U32 R17, RZ, RZ, R9 ;  /* 0x000000ffff11b224 */ /* 0x000fe200078e0009 */
[----:B------:R-:W-:Y:S01]  /*05b0*/  SEL R18, R18, 0x2, P1 ;  /* 0x0000000212127807 */ /* 0x000fe20000800000 */
[----:B------:R0:W3:Y:S01]  /*05c0*/  @!UP1 SYNCS.EXCH.64 URZ, [UR8+0x58], UR4 ;  /* 0x00005804083f95b2 */ /* 0x0000e20008000100 */
[----:B------:R-:W-:Y:S01]  /*05d0*/  NOP ;  /* 0x0000000000007918 */ /* 0x000fe20000000000 */
[----:B0-----:R-:W-:-:S03]  /*05e0*/  UIMAD.WIDE.U32 UR4, UR6, UR7, URZ ;  /* 0x00000007060472a5 */ /* 0x001fc6000f8e003f */
[----:B------:R-:W-:Y:S02]  /*05f0*/  ULDC UR6, c[0x0][0x14] ;  /* 0x0000050000067ab9 */ /* 0x000fe40000000800 */
[----:B------:R-:W-:Y:S02]  /*0600*/  UIMAD.WIDE.U32 UR38, UR4, UR6, URZ ;  /* 0x00000006042672a5 */ /* 0x000fe4000f8e003f */
[----:B------:R-:W-:-:S04]  /*0610*/  UIMAD UR41, UR5, UR6, URZ ;  /* 0x00000006052972a4 */ /* 0x000fc8000f8e023f */
[----:B------:R-:W-:Y:S01]  /*0620*/  UIADD3 UR41, UR39, UR41, URZ ;  /* 0x0000002927297290 */ /* 0x000fe2000fffe03f */
[----:B---34-:R-:W-:Y:S06]  /*0630*/  BAR.SYNC.DEFER_BLOCKING 0x0 ;  /* 0x0000000000007b1d */ /* 0x018fec0000010000 */
[----:B------:R-:W-:Y:S05]  /*0640*/  @!P2 BRA `(.L_x_3) ;  /* 0x0000004000e0a947 */ /* 0x000fea0003800000 */
[----:B------:R-:W-:-:S13]  /*0650*/  ISETP.GT.U32.AND P0, PT, R10, 0x1, PT ;  /* 0x000000010a00780c */ /* 0x000fda0003f04070 */
[----:B------:R-:W-:Y:S05]  /*0660*/  @P0 EXIT ;  /* 0x000000000000094d */ /* 0x000fea0003800000 */
[----:B------:R-:W-:Y:S01]  /*0670*/  ULDC.64 UR4, c[0x0][0x650] ;  /* 0x0001940000047ab9 */ /* 0x000fe20000000a00 */
[----:B------:R-:W-:Y:S01]  /*0680*/  PRMT R0, RZ, 0x7610, R0 ;  /* 0x00007610ff007816 */ /* 0x000fe20000000000 */
[----:B------:R-:W-:Y:S01]  /*0690*/  IMAD.MOV.U32 R69, RZ, RZ, -0x1 ;  /* 0xffffffffff457424 */ /* 0x000fe200078e00ff */
[----:B------:R-:W-:Y:S01]  /*06a0*/  ISETP.GE.U32.AND P0, PT, R16, UR4, PT ;  /* 0x0000000410007c0c */ /* 0x000fe2000bf06070 */
[----:B------:R-:W-:Y:S02]  /*06b0*/  IMAD.MOV.U32 R68, RZ, RZ, -0x1 ;  /* 0xffffffffff447424 */ /* 0x000fe400078e00ff */
[----:B------:R-:W-:Y:S01]  /*06c0*/  IMAD.MOV.U32 R67, RZ, RZ, -0x1 ;  /* 0xffffffffff437424 */ /* 0x000fe200078e00ff */
[----:B------:R-:W-:-:S13]  /*06d0*/  ISETP.GE.U32.AND.EX P0, PT, R17, UR5, PT, P0 ;  /* 0x0000000511007c0c */ /* 0x000fda000bf06100 */
[----:B------:R-:W-:Y:S05]  /*06e0*/  @P0 BRA `(.L_x_4) ;  /* 0x0000000400540947 */ /* 0x000fea0003800000 */
[----:B------:R-:W0:Y:S01]  /*06f0*/  LDC.64 R20, c[0x0][0x628] ;  /* 0x00018a00ff147b82 */ /* 0x000e220000000a00 */
[----:B------:R-:W-:Y:S02]  /*0700*/  IMAD.MOV.U32 R8, RZ, RZ, R16 ;  /* 0x000000ffff087224 */ /* 0x000fe400078e0010 */
[----:B------:R-:W-:-:S05]  /*0710*/  IMAD.MOV.U32 R9, RZ, RZ, R17 ;  /* 0x000000ffff097224 */ /* 0x000fca00078e0011 */
[----:B------:R-:W1:Y:S08]  /*0720*/  LDC R0, c[0x0][0x630] ;  /* 0x00018c00ff007b82 */ /* 0x000e700000000800 */
[----:B------:R-:W2:Y:S01]  /*0730*/  LDC.64 R22, c[0x0][0x620] ;  /* 0x00018800ff167b82 */ /* 0x000ea20000000a00 */
[----:B0-----:R-:W-:-:S04]  /*0740*/  ISETP.NE.U32.AND P0, PT, R20, RZ, PT ;  /* 0x000000ff1400720c */ /* 0x001fc80003f05070 */
[----:B------:R-:W-:-:S13]  /*0750*/  ISETP.NE.AND.EX P0, PT, R21, RZ, PT, P0 ;  /* 0x000000ff1500720c */ /* 0x000fda0003f05300 */
[----:B-12---:R-:W-:Y:S05]  /*0760*/  @!P0 BRA `(.L_x_5) ;  /* 0x0000000000288947 */ /* 0x006fea0003800000 */
[----:B------:R-:W0:Y:S02]  /*0770*/  LDC R13, c[0x0][0x634] ;  /* 0x00018d00ff0d7b82 */ /* 0x000e240000000800 */
[----:B0-----:R-:W-:-:S05]  /*0780*/  IADD3 R13, P0, R16, R13, RZ ;  /* 0x0000000d100d7210 */ /* 0x001fca0007f1e0ff */
[----:B------:R-:W-:-:S04]  /*0790*/  IMAD.X R15, RZ, RZ, R17, P0 ;  /* 0x000000ffff0f7224 */ /* 0x000fc800000e0611 */
[----:B------:R-:W-:-:S04]  /*07a0*/  IMAD.WIDE.U32 R8, R15, R20, RZ ;  /* 0x000000140f087225 */ /* 0x000fc800078e00ff */
[----:B------:R-:W-:-:S04]  /*07b0*/  IMAD.WIDE.U32 R10, P0, R13, R21, R8 ;  /* 0x000000150d0a7225 */ /* 0x000fc80007800008 */
[----:B------:R-:W-:-:S04]  /*07c0*/  IMAD.WIDE.U32 R8, R13, R20, RZ ;  /* 0x000000140d087225 */ /* 0x000fc800078e00ff */
[----:B------:R-:W-:Y:S01]  /*07d0*/  IMAD.X R13, RZ, RZ, RZ, P0 ;  /* 0x000000ffff0d7224 */ /* 0x000fe200000e06ff */
[----:B------:R-:W-:Y:S01]  /*07e0*/  IADD3 RZ, P0, R9, R10, RZ ;  /* 0x0000000a09ff7210 */ /* 0x000fe20007f1e0ff */
[----:B------:R-:W-:-:S04]  /*07f0*/  IMAD.MOV.U32 R12, RZ, RZ, R11 ;  /* 0x000000ffff0c7224 */ /* 0x000fc800078e000b */
[----:B------:R-:W-:-:S08]  /*0800*/  IMAD.WIDE.U32.X R8, R15, R21, R12, P0 ;  /* 0x000000150f087225 */ /* 0x000fd000000e040c */
.L_x_5:
[-CC-:B------:R-:W-:Y:S01]  /*0810*/  SHF.R.U64 R67, R8, R0.reuse, R9.reuse ;  /* 0x0000000008437219 */ /* 0x180fe20000001209 */
[----:B------:R-:W0:Y:S01]  /*0820*/  LDC R12, c[0x0][0x618] ;  /* 0x00018600ff0c7b82 */ /* 0x000e220000000800 */
[----:B------:R-:W-:Y:S01]  /*0830*/  SHF.R.U32.HI R7, RZ, R0, R9 ;  /* 0x00000000ff077219 */ /* 0x000fe20000011609 */
[----:B------:R-:W-:Y:S01]  /*0840*/  ULDC UR4, c[0x0][0x150] ;  /* 0x0000540000047ab9 */ /* 0x000fe20000000800 */
[----:B------:R-:W-:Y:S02]  /*0850*/  IADD3 R11, P0, RZ, -R67, RZ ;  /* 0x80000043ff0b7210 */ /* 0x000fe40007f1e0ff */
[----:B------:R-:W-:-:S03]  /*0860*/  I2FP.F32.U32 R0, R6 ;  /* 0x0000000600007245 */ /* 0x000fc60000201000 */
[----:B------:R-:W1:Y:S01]  /*0870*/  LDC.64 R30, c[0x0][0x640] ;  /* 0x00019000ff1e7b82 */ /* 0x000e620000000a00 */
[----:B------:R-:W-:Y:S02]  /*0880*/  IMAD.X R13, RZ, RZ, ~R7, P0 ;  /* 0x000000ffff0d7224 */ /* 0x000fe400000e0e07 */
[----:B------:R-:W-:Y:S01]  /*0890*/  FMUL R0, R0, UR4 ;  /* 0x0000000400007c20 */ /* 0x000fe20008400000 */
[----:B------:R-:W-:Y:S01]  /*08a0*/  IMAD.WIDE.U32 R8, R11, R22, R16 ;  /* 0x000000160b087225 */ /* 0x000fe200078e0010 */
[----:B------:R-:W-:-:S03]  /*08b0*/  ULDC UR4, c[0x0][0x154] ;  /* 0x0000550000047ab9 */ /* 0x000fc60000000800 */
[----:B------:R-:W-:Y:S01]  /*08c0*/  IMAD R10, R13, R22, RZ ;  /* 0x000000160d0a7224 */ /* 0x000fe200078e02ff */
[----:B------:R-:W2:Y:S01]  /*08d0*/  LDC R7, c[0x0][0x144] ;  /* 0x00005100ff077b82 */ /* 0x000ea20000000800 */
[----:B------:R-:W3:Y:S02]  /*08e0*/  F2I.U32.TRUNC.NTZ R0, R0 ;  /* 0x0000000000007305 */ /* 0x000ee4000020f000 */
[----:B------:R-:W-:-:S04]  /*08f0*/  IMAD R11, R11, R23, R10 ;  /* 0x000000170b0b7224 */ /* 0x000fc800078e020a */
[----:B------:R-:W-:Y:S01]  /*0900*/  IMAD.IADD R9, R9, 0x1, R11 ;  /* 0x0000000109097824 */ /* 0x000fe200078e020b */
[----:B------:R-:W4:Y:S01]  /*0910*/  LDC R24, c[0x0][0x608] ;  /* 0x00018200ff187b82 */ /* 0x000f220000000800 */
[----:B------:R-:W-:-:S03]  /*0920*/  IMAD.MOV.U32 R11, RZ, RZ, -0x1 ;  /* 0xffffffffff0b7424 */ /* 0x000fc600078e00ff */
[-CC-:B0-----:R-:W-:Y:S02]  /*0930*/  SHF.R.U64 R22, R8, R12.reuse, R9.reuse ;  /* 0x0000000c08167219 */ /* 0x181fe40000001209 */
[----:B------:R-:W-:Y:S02]  /*0940*/  I2FP.F32.U32 R8, R3 ;  /* 0x0000000300087245 */ /* 0x000fe40000201000 */
[----:B------:R-:W0:Y:S01]  /*0950*/  LDC R28, c[0x0][0x658] ;  /* 0x00019600ff1c7b82 */ /* 0x000e220000000800 */
[----:B-1----:R-:W-:Y:S01]  /*0960*/  ISETP.NE.U32.AND P0, PT, R30, RZ, PT ;  /* 0x000000ff1e00720c */ /* 0x002fe20003f05070 */
[----:B---3--:R-:W-:Y:S02]  /*0970*/  IMAD.MOV R10, RZ, RZ, -R0 ;  /* 0x000000ffff0a7224 */ /* 0x008fe400078e0a00 */
[----:B------:R-:W-:Y:S01]  /*0980*/  FMUL R8, R8, UR4 ;  /* 0x0000000408087c20 */ /* 0x000fe20008400000 */
[----:B------:R-:W-:Y:S02]  /*0990*/  SHF.R.U32.HI R9, RZ, R12, R9 ;  /* 0x0000000cff097219 */ /* 0x000fe40000011609 */
[----:B------:R-:W-:Y:S01]  /*09a0*/  ISETP.NE.AND.EX P0, PT, R31, RZ, PT, P0 ;  /* 0x000000ff1f00720c */ /* 0x000fe20003f05300 */
[----:B------:R1:W3:Y:S01]  /*09b0*/  F2I.U32.TRUNC.NTZ R15, R8 ;  /* 0x00000008000f7305 */ /* 0x0002e2000020f000 */
[----:B------:R-:W1:Y:S01]  /*09c0*/  LDC R20, c[0x0][0x148] ;  /* 0x00005200ff147b82 */ /* 0x000e620000000800 */
[----:B--2---:R-:W-:-:S07]  /*09d0*/  IMAD R0, R7, R10, R6 ;  /* 0x0000000a07007224 */ /* 0x004fce00078e0206 */
[----:B------:R-:W2:Y:S01]  /*09e0*/  LDC R26, c[0x0][0x600] ;  /* 0x00018000ff1a7b82 */ /* 0x000ea20000000800 */
[-CC-:B----4-:R-:W-:Y:S02]  /*09f0*/  SHF.R.U64 R32, R22, R24.reuse, R9.reuse ;  /* 0x0000001816207219 */ /* 0x190fe40000001209 */
[----:B------:R-:W-:Y:S01]  /*0a00*/  SHF.R.U32.HI R7, RZ, R24, R9 ;  /* 0x00000018ff077219 */ /* 0x000fe20000011609 */
[----:B------:R-:W-:-:S04]  /*0a10*/  IMAD.MOV.U32 R9, RZ, RZ, 0x1 ;  /* 0x00000001ff097424 */ /* 0x000fc800078e00ff */
[----:B------:R-:W4:Y:S01]  /*0a20*/  LDC R21, c[0x0][0x648] ;  /* 0x00019200ff157b82 */ /* 0x000f220000000800 */
[-C--:B0-----:R-:W-:Y:S02]  /*0a30*/  SHF.L.U32 R6, R11, R28.reuse, RZ ;  /* 0x0000001c0b067219 */ /* 0x081fe400000006ff */
[--C-:B------:R-:W-:Y:S02]  /*0a40*/  SHF.R.U64 R24, R32, R28, R7.reuse ;  /* 0x0000001c20187219 */ /* 0x100fe40000001207 */
[----:B------:R-:W-:Y:S02]  /*0a50*/  LOP3.LUT R13, RZ, R6, RZ, 0x33, !PT ;  /* 0x00000006ff0d7212 */ /* 0x000fe400078e33ff */
[-C--:B------:R-:W-:Y:S01]  /*0a60*/  SHF.R.U32.HI R7, RZ, R28.reuse, R7 ;  /* 0x0000001cff077219 */ /* 0x080fe20000011607 */
[----:B------:R-:W0:Y:S01]  /*0a70*/  LDC R23, c[0x0][0x638] ;  /* 0x00018e00ff177b82 */ /* 0x000e220000000800 */
[----:B------:R-:W-:Y:S01]  /*0a80*/  SHF.L.U32 R12, R9, R28, RZ ;  /* 0x0000001c090c7219 */ /* 0x000fe200000006ff */
[----:B------:R-:W-:-:S06]  /*0a90*/  IMAD.MOV.U32 R6, RZ, RZ, R24 ;  /* 0x000000ffff067224 */ /* 0x000fcc00078e0018 */
[----:B------:R-:W0:Y:S01]  /*0aa0*/  LDC R69, c[0x0][0x610] ;  /* 0x00018400ff457b82 */ /* 0x000e220000000800 */
[----:B-1-3--:R-:W-:Y:S05]  /*0ab0*/  @!P0 BRA `(.L_x_6) ;  /* 0x0000000000288947 */ /* 0x00afea0003800000 */
[----:B------:R-:W1:Y:S02]  /*0ac0*/  LDC R11, c[0x0][0x64c] ;  /* 0x00019300ff0b7b82 */ /* 0x000e640000000800 */
[----:B-1----:R-:W-:-:S05]  /*0ad0*/  IADD3 R11, P0, R24, R11, RZ ;  /* 0x0000000b180b7210 */ /* 0x002fca0007f1e0ff */
        /* <DEDUP_REMOVED lines=8> */
.L_x_6:
[----:B----4-:R-:W-:Y:S01]  /*0b60*/  SHF.R.U64 R6, R6, R21, R7 ;  /* 0x0000001506067219 */ /* 0x010fe20000001207 */
[----:B--2---:R-:W-:Y:S01]  /*0b70*/  VIADD R7, R26, 0xffffffff ;  /* 0xffffffff1a077836 */ /* 0x004fe20000000000 */
[----:B------:R-:W-:Y:S01]  /*0b80*/  LOP3.LUT R13, R32, R13, RZ, 0xc0, !PT ;  /* 0x0000000d200d7212 */ /* 0x000fe200078ec0ff */
[----:B------:R-:W-:Y:S02]  /*0b90*/  IMAD.MOV R15, RZ, RZ, -R15 ;  /* 0x000000ffff0f7224 */ /* 0x000fe400078e0a0f */
[----:B------:R-:W-:Y:S02]  /*0ba0*/  IMAD.MOV R8, RZ, RZ, -R6 ;  /* 0x000000ffff087224 */ /* 0x000fe400078e0a06 */
[----:B------:R-:W-:Y:S01]  /*0bb0*/  IMAD R13, R12, R6, R13 ;  /* 0x000000060c0d7224 */ /* 0x000fe200078e020d */
[----:B------:R-:W-:Y:S01]  /*0bc0*/  LOP3.LUT R6, R22, R7, RZ, 0xc0, !PT ;  /* 0x0000000716067212 */ /* 0x000fe200078ec0ff */
[----:B------:R-:W-:Y:S02]  /*0bd0*/  @P3 IMAD R0, R20, R15, R3 ;  /* 0x0000000f14003224 */ /* 0x000fe400078e0203 */
[----:B0-----:R-:W-:-:S02]  /*0be0*/  IMAD R3, R8, R23, R24 ;  /* 0x0000001708037224 */ /* 0x001fc400078e0218 */
[----:B------:R-:W-:Y:S02]  /*0bf0*/  IMAD R69, R13, R69, R0 ;  /* 0x000000450d457224 */ /* 0x000fe400078e0200 */
[----:B------:R-:W-:Y:S02]  /*0c00*/  IMAD R6, R3, R26, R6 ;  /* 0x0000001a03067224 */ /* 0x000fe400078e0206 */
[----:B------:R-:W-:-:S03]  /*0c10*/  IMAD.MOV.U32 R0, RZ, RZ, 0x1 ;  /* 0x00000001ff007424 */ /* 0x000fc600078e00ff */
[----:B------:R-:W-:Y:S02]  /*0c20*/  SEL R68, R6, R69, !P3 ;  /* 0x0000004506447207 */ /* 0x000fe40005800000 */
[----:B------:R-:W-:-:S07]  /*0c30*/  SEL R69, R69, R6, !P3 ;  /* 0x0000000645457207 */ /* 0x000fce0005800000 */
.L_x_4:
[----:B------:R-:W-:-:S08]  /*0c40*/  NOP ;  /* 0x0000000000007918 */ /* 0x000fd00000000000 */
[----:B------:R-:W0:Y:S02]  /*0c50*/  USETMAXREG.TRY_ALLOC.CTAPOOL UP0, 0xe8 ;  /* 0x000000e8000079c8 */ /* 0x000e240008000600 */
[----:B0-----:R-:W-:-:S13]  /*0c60*/  PLOP3.LUT P0, PT, PT, PT, UP0, 0x80, 0x0 ;  /* 0x000000000000781c */ /* 0x001fda0003f0f008 */
[----:B------:R-:W-:Y:S05]  /*0c70*/  @!P0 BRA `(.L_x_4) ;  /* 0xfffffffc00f08947 */ /* 0x000fea000383ffff */
[----:B------:R-:W-:Y:S01]  /*0c80*/  ULDC.64 UR4, c[0x0][0x598] ;  /* 0x0001660000047ab9 */ /* 0x000fe20000000a00 */
[----:B------:R-:W-:Y:S01]  /*0c90*/  ULDC.64 UR36, c[0x0][0x208] ;  /* 0x0000820000247ab9 */ /* 0x000fe20000000a00 */
[----:B------:R-:W-:-:S04]  /*0ca0*/  ISETP.NE.U32.AND P0, PT, RZ, UR4, PT ;  /* 0x00000004ff007c0c */ /* 0x000fc8000bf05070 */
[----:B------:R-:W-:-:S13]  /*0cb0*/  ISETP.NE.AND.EX P0, PT, RZ, UR5, PT, P0 ;  /* 0x00000005ff007c0c */ /* 0x000fda000bf05300 */
[----:B------:R-:W-:Y:S05]  /*0cc0*/  @!P0 BRA `(.L_x_7) ;  /* 0x00000000001c8947 */ /* 0x000fea0003800000 */
[----:B------:R-:W0:Y:S02]  /*0cd0*/  LDC.64 R6, c[0x0][0x598] ;  /* 0x00016600ff067b82 */ /* 0x000e240000000a00 */
[----:B0-----:R-:W2:Y:S02]  /*0ce0*/  LDG.E.64 R6, desc[UR36][R6.64] ;  /* 0x0000002406067981 */ /* 0x001ea4000c1e1b00 */
[----:B--2---:R-:W-:-:S04]  /*0cf0*/  ISETP.NE.U32.AND P0, PT, R6, RZ, PT ;  /* 0x000000ff0600720c */ /* 0x004fc80003f05070 */
[----:B------:R-:W-:-:S13]  /*0d00*/  ISETP.NE.AND.EX P0, PT, R7, RZ, PT, P0 ;  /* 0x000000ff0700720c */ /* 0x000fda0003f05300 */
[----:B------:R-:W-:Y:S05]  /*0d10*/  @!P0 BRA `(.L_x_7) ;  /* 0x0000000000088947 */ /* 0x000fea0003800000 */
[----:B------:R0:W5:Y:S01]  /*0d20*/  LD.E R19, desc[UR36][R6.64] ;  /* 0x0000002406137980 */ /* 0x000162000c101900 */
[----:B------:R-:W-:Y:S05]  /*0d30*/  BRA `(.L_x_8) ;  /* 0x0000000000247947 */ /* 0x000fea0003800000 */
.L_x_7:
[----:B------:R-:W-:Y:S02]  /*0d40*/  ULDC.64 UR4, c[0x0][0x588] ;  /* 0x0001620000047ab9 */ /* 0x000fe40000000a00 */
[----:B------:R-:W-:-:S04]  /*0d50*/  ISETP.NE.U32.AND P0, PT, RZ, UR4, PT ;  /* 0x00000004ff007c0c */ /* 0x000fc8000bf05070 */
[----:B------:R-:W-:-:S13]  /*0d60*/  ISETP.NE.AND.EX P0, PT, RZ, UR5, PT, P0 ;  /* 0x00000005ff007c0c */ /* 0x000fda000bf05300 */
[----:B------:R-:W-:Y:S05]  /*0d70*/  @!P0 BRA `(.L_x_9) ;  /* 0x00000000000c8947 */ /* 0x000fea0003800000 */
[----:B------:R-:W0:Y:S02]  /*0d80*/  LDC.64 R6, c[0x0][0x588] ;  /* 0x00016200ff067b82 */ /* 0x000e240000000a00 */
[----:B0-----:R1:W5:Y:S01]  /*0d90*/  LDG.E R19, desc[UR36][R6.64] ;  /* 0x0000002406137981 */ /* 0x001362000c1e1900 */
[----:B------:R-:W-:Y:S05]  /*0da0*/  BRA `(.L_x_8) ;  /* 0x0000000000087947 */ /* 0x000fea0003800000 */
.L_x_9:
[----:B------:R-:W-:Y:S02]  /*0db0*/  ULDC UR4, c[0x0][0x580] ;  /* 0x0001600000047ab9 */ /* 0x000fe40000000800 */
[----:B------:R-:W-:-:S07]  /*0dc0*/  IMAD.U32 R19, RZ, RZ, UR4 ;  /* 0x00000004ff137e24 */ /* 0x000fce000f8e00ff */
.L_x_8:
[----:B------:R-:W-:Y:S02]  /*0dd0*/  ULDC.64 UR4, c[0x0][0x5a0] ;  /* 0x0001680000047ab9 */ /* 0x000fe40000000a00 */
[----:B------:R-:W-:-:S04]  /*0de0*/  ISETP.NE.U32.AND P0, PT, RZ, UR4, PT ;  /* 0x00000004ff007c0c */ /* 0x000fc8000bf05070 */
[----:B------:R-:W-:-:S13]  /*0df0*/  ISETP.NE.AND.EX P0, PT, RZ, UR5, PT, P0 ;  /* 0x00000005ff007c0c */ /* 0x000fda000bf05300 */
[----:B------:R-:W-:Y:S05]  /*0e00*/  @!P0 BRA `(.L_x_10) ;  /* 0x00000000001c8947 */ /* 0x000fea0003800000 */
[----:B01----:R-:W0:Y:S02]  /*0e10*/  LDC.64 R6, c[0x0][0x5a0] ;  /* 0x00016800ff067b82 */ /* 0x003e240000000a00 */
[----:B0-----:R-:W2:Y:S02]  /*0e20*/  LDG.E.64 R6, desc[UR36][R6.64] ;  /* 0x0000002406067981 */ /* 0x001ea4000c1e1b00 */
[----:B--2---:R-:W-:-:S04]  /*0e30*/  ISETP.NE.U32.AND P0, PT, R6, RZ, PT ;  /* 0x000000ff0600720c */ /* 0x004fc80003f05070 */
[----:B------:R-:W-:-:S13]  /*0e40*/  ISETP.NE.AND.EX P0, PT, R7, RZ, PT, P0 ;  /* 0x000000ff0700720c */ /* 0x000fda0003f05300 */
[----:B------:R-:W-:Y:S05]  /*0e50*/  @!P0 BRA `(.L_x_10) ;  /* 0x0000000000088947 */ /* 0x000fea0003800000 */
[----:B------:R0:W5:Y:S01]  /*0e60*/  LD.E R56, desc[UR36][R6.64] ;  /* 0x0000002406387980 */ /* 0x000162000c101900 */
[----:B------:R-:W-:Y:S05]  /*0e70*/  BRA `(.L_x_11) ;  /* 0x0000000000247947 */ /* 0x000fea0003800000 */
.L_x_10:
[----:B------:R-:W-:Y:S02]  /*0e80*/  ULDC.64 UR4, c[0x0][0x590] ;  /* 0x0001640000047ab9 */ /* 0x000fe40000000a00 */
[----:B------:R-:W-:-:S04]  /*0e90*/  ISETP.NE.U32.AND P0, PT, RZ, UR4, PT ;  /* 0x00000004ff007c0c */ /* 0x000fc8000bf05070 */
[----:B------:R-:W-:-:S13]  /*0ea0*/  ISETP.NE.AND.EX P0, PT, RZ, UR5, PT, P0 ;  /* 0x00000005ff007c0c */ /* 0x000fda000bf05300 */
[----:B------:R-:W-:Y:S05]  /*0eb0*/  @!P0 BRA `(.L_x_12) ;  /* 0x00000000000c8947 */ /* 0x000fea0003800000 */
[----:B------:R-:W2:Y:S02]  /*0ec0*/  LDC.64 R56, c[0x0][0x590] ;  /* 0x00016400ff387b82 */ /* 0x000ea40000000a00 */
[----:B--2---:R2:W5:Y:S01]  /*0ed0*/  LDG.E R56, desc[UR36][R56.64] ;  /* 0x0000002438387981 */ /* 0x004562000c1e1900 */
[----:B------:R-:W-:Y:S05]  /*0ee0*/  BRA `(.L_x_11) ;  /* 0x0000000000087947 */ /* 0x000fea0003800000 */
.L_x_12:
[----:B------:R-:W-:Y:S02]  /*0ef0*/  ULDC UR4, c[0x0][0x584] ;  /* 0x0001610000047ab9 */ /* 0x000fe40000000800 */
[----:B------:R-:W-:-:S07]  /*0f00*/  IMAD.U32 R56, RZ, RZ, UR4 ;  /* 0x00000004ff387e24 */ /* 0x000fce000f8e00ff */
.L_x_11:
[----:B------:R-:W-:-:S13]  /*0f10*/  LOP3.LUT P0, RZ, R0, 0xff, RZ, 0xc0, !PT ;  /* 0x000000ff00ff7812 */ /* 0x000fda000780c0ff */
[----:B------:R-:W-:Y:S05]  /*0f20*/  @!P0 EXIT ;  /* 0x000000000000894d */ /* 0x000fea0003800000 */
[----:B------:R-:W3:Y:S01]  /*0f30*/  LDC R59, c[0x0][0x658] ;  /* 0x00019600ff3b7b82 */ /* 0x000ee20000000800 */
[----:B------:R-:W-:Y:S01]  /*0f40*/  ULDC.64 UR6, c[0x0][0x288] ;  /* 0x0000a20000067ab9 */ /* 0x000fe20000000a00 */
[----:B------:R-:W-:Y:S01]  /*0f50*/  LOP3.LUT R14, R14, 0x1, RZ, 0xc0, !PT ;  /* 0x000000010e0e7812 */ /* 0x000fe200078ec0ff */
[----:B------:R-:W-:Y:S01]  /*0f60*/  UIADD3 UR4, UR7, 0x3f, URZ ;  /* 0x0000003f07047890 */ /* 0x000fe2000fffe03f */
[----:B------:R-:W-:Y:S01]  /*0f70*/  SHF.R.U32.HI R0, RZ, 0x2, R4 ;  /* 0x00000002ff007819 */ /* 0x000fe20000011604 */
[----:B------:R-:W-:Y:S01]  /*0f80*/  IMAD.U32 R3, RZ, RZ, UR6 ;  /* 0x00000006ff037e24 */ /* 0x000fe2000f8e00ff */
[----:B------:R-:W-:Y:S01]  /*0f90*/  SHF.R.U32.HI R5, RZ, 0x1, R5 ;  /* 0x00000001ff057819 */ /* 0x000fe20000011605 */
[----:B------:R-:W-:Y:S01]  /*0fa0*/  USHF.R.S32.HI UR5, URZ, 0x1f, UR4 ;  /* 0x0000001f3f057899 */ /* 0x000fe20008011404 */
[----:B01----:R-:W0:Y:S01]  /*0fb0*/  LDC.64 R6, c[0x0][0x5c8] ;  /* 0x00017200ff067b82 */ /* 0x003e220000000a00 */
[----:B------:R-:W-:Y:S01]  /*0fc0*/  LOP3.LUT R60, R4, 0x3, RZ, 0xc0, !PT ;  /* 0x00000003043c7812 */ /* 0x000fe200078ec0ff */
[----:B------:R-:W-:Y:S01]  /*0fd0*/  IMAD.SHL.U32 R9, R14, 0x40, RZ ;  /* 0x000000400e097824 */ /* 0x000fe200078e00ff */
[----:B------:R-:W-:Y:S01]  /*0fe0*/  LOP3.LUT R0, R0, 0x7, RZ, 0xc0, !PT ;  /* 0x0000000700007812 */ /* 0x000fe200078ec0ff */
[----:B------:R-:W-:Y:S01]  /*0ff0*/  ULEA.HI UR5, UR5, UR4, URZ, 0x6 ;  /* 0x0000000405057291 */ /* 0x000fe2000f8f303f */
[----:B------:R-:W-:Y:S01]  /*1000*/  LOP3.LUT R5, R5, 0x30, RZ, 0xc0, !PT ;  /* 0x0000003005057812 */ /* 0x000fe200078ec0ff */
[----:B------:R-:W-:Y:S01]  /*1010*/  IMAD R60, R60, -0x2, R3 ;  /* 0xfffffffe3c3c7824 */ /* 0x000fe200078e0203 */
[--C-:B------:R-:W-:Y:S01]  /*1020*/  LOP3.LUT R22, R9, 0x40, R0.reuse, 0xe2, !PT ;  /* 0x0000004009167812 */ /* 0x100fe200078ee200 */
[----:B------:R-:W1:Y:S01]  /*1030*/  LDC R63, c[0x0][0x600] ;  /* 0x00018000ff3f7b82 */ /* 0x000e620000000800 */
[----:B------:R-:W-:Y:S01]  /*1040*/  IADD3 R3, RZ, -R5, -R0 ;  /* 0x80000005ff037210 */ /* 0x000fe20007ffe800 */
[----:B------:R-:W-:Y:S01]  /*1050*/  IMAD.MOV.U32 R0, RZ, RZ, -0x1 ;  /* 0xffffffffff007424 */ /* 0x000fe200078e00ff */
[----:B------:R-:W-:Y:S01]  /*1060*/  USHF.R.S32.HI UR43, URZ, 0x6, UR5 ;  /* 0x000000063f2b7899 */ /* 0x000fe20008011405 */
[----:B------:R-:W-:Y:S01]  /*1070*/  IMAD.MOV.U32 R8, RZ, RZ, 0x1 ;  /* 0x00000001ff087424 */ /* 0x000fe200078e00ff */
[----:B------:R-:W-:Y:S01]  /*1080*/  LOP3.LUT R62, R4, 0x80, RZ, 0xc0, !PT ;  /* 0x00000080043e7812 */ /* 0x000fe200078ec0ff */
[----:B------:R-:W-:Y:S01]  /*1090*/  IMAD R3, R14, -0x40, R3 ;  /* 0xffffffc00e037824 */ /* 0x000fe200078e0203 */
[----:B------:R-:W-:Y:S01]  /*10a0*/  UISETP.LT.AND UP0, UPT, UR43, 0x1, UPT ;  /* 0x000000012b00788c */ /* 0x000fe2000bf01270 */
[----:B---3--:R-:W-:Y:S01]  /*10b0*/  SHF.L.U32 R0, R0, R59, RZ ;  /* 0x0000003b00007219 */ /* 0x008fe200000006ff */
[----:B------:R-:W-:Y:S01]  /*10c0*/  ULDC UR4, c[0x0][0x284] ;  /* 0x0000a10000047ab9 */ /* 0x000fe20000000800 */
[----:B------:R-:W-:Y:S01]  /*10d0*/  LOP3.LUT R22, R22, R5, RZ, 0xfc, !PT ;  /* 0x0000000516167212 */ /* 0x000fe200078efcff */
[----:B------:R-:W-:Y:S01]  /*10e0*/  USEL UR44, UR43, 0x1, UP0 ;  /* 0x000000012b2c7887 */ /* 0x000fe20008000000 */
[----:B------:R-:W-:Y:S01]  /*10f0*/  SHF.L.U32 R59, R8, R59, RZ ;  /* 0x0000003b083b7219 */ /* 0x000fe200000006ff */
[----:B------:R-:W-:Y:S01]  /*1100*/  IMAD.SHL.U32 R61, R4, 0x2, RZ ;  /* 0x00000002043d7824 */ /* 0x000fe200078e00ff */
[----:B------:R-:W-:Y:S01]  /*1110*/  LOP3.LUT R66, R18, 0x1, RZ, 0xfc, !PT ;  /* 0x0000000112427812 */ /* 0x000fe200078efcff */
[----:B------:R-:W-:Y:S01]  /*1120*/  VIADD R65, R3, UR4 ;  /* 0x0000000403417c36 */ /* 0x000fe20008000000 */
[C---:B0-----:R-:W-:Y:S01]  /*1130*/  SHF.L.U64.HI R58, R6.reuse, 0x3, R7 ;  /* 0x00000003063a7819 */ /* 0x041fe20000010207 */
[----:B--2---:R-:W-:Y:S01]  /*1140*/  IMAD.SHL.U32 R57, R6, 0x8, RZ ;  /* 0x0000000806397824 */ /* 0x004fe200078e00ff */
[----:B------:R-:W-:Y:S01]  /*1150*/  SHF.R.U32.HI R62, RZ, 0x7, R62 ;  /* 0x00000007ff3e7819 */ /* 0x000fe2000001163e */
[----:B------:R-:W-:Y:S01]  /*1160*/  IMAD.MOV.U32 R23, RZ, RZ, RZ ;  /* 0x000000ffff177224 */ /* 0x000fe200078e00ff */
[----:B------:R-:W-:Y:S01]  /*1170*/  LOP3.LUT R64, RZ, R0, RZ, 0x33, !PT ;  /* 0x00000000ff407212 */ /* 0x000fe200078e33ff */
[----:B------:R-:W-:Y:S01]  /*1180*/  UIADD3 UR44, UR43, -UR44, URZ ;  /* 0x8000002c2b2c7290 */ /* 0x000fe2000fffe03f */
[----:B------:R-:W-:Y:S01]  /*1190*/  UMOV UR40, URZ ;  /* 0x0000003f00287c82 */ /* 0x000fe20008000000 */
[----:B-1----:R-:W-:Y:S01]  /*11a0*/  VIADD R63, R63, 0xffffffff ;  /* 0xffffffff3f3f7836 */ /* 0x002fe20000000000 */
[----:B------:R-:W-:-:S09]  /*11b0*/  UMOV UR42, URZ ;  /* 0x0000003f002a7c82 */ /* 0x000fd20008000000 */
.L_x_94:
[----:B0-----:R-:W0:Y:S01]  /*11c0*/  SHFL.IDX PT, R0, R62, RZ, 0x1f ;  /* 0x00001fff3e007589 */ /* 0x001e2200000e0000 */
[----:B-1----:R-:W1:Y:S01]  /*11d0*/  S2UR UR7, SR_CgaCtaId ;  /* 0x00000000000779c3 */ /* 0x002e620000008800 */
[----:B------:R-:W-:Y:S01]  /*11e0*/  UMOV UR6, 0x400 ;  /* 0x0000040000067882 */ /* 0x000fe20000000000 */
[----:B0-----:R-:W-:Y:S01]  /*11f0*/  R2UR UR4, R0 ;  /* 0x00000000000472ca */ /* 0x001fe200000e0000 */
[----:B-1----:R-:W-:-:S12]  /*1200*/  ULEA UR46, UR7, UR6, 0x18 ;  /* 0x00000006072e7291 */ /* 0x002fd8000f8ec03f */
[----:B------:R-:W-:-:S04]  /*1210*/  ULEA.HI UR5, UR4, UR4, URZ, 0x1 ;  /* 0x0000000404057291 */ /* 0x000fc8000f8f083f */
[----:B------:R-:W-:-:S04]  /*1220*/  ULOP3.LUT UR5, UR5, 0x7fffe, URZ, 0xc0, !UPT ;  /* 0x0007fffe05057892 */ /* 0x000fc8000f8ec03f */
[----:B------:R-:W-:-:S03]  /*1230*/  UIADD3 UR5, UR4, -UR5, URZ ;  /* 0x8000000504057290 */ /* 0x000fc6000fffe03f */
[----:B------:R-:W-:Y:S01]  /*1240*/  ULDC UR4, c[0x0][0x28c] ;  /* 0x0000a30000047ab9 */ /* 0x000fe20000000800 */
[----:B------:R-:W-:Y:S01]  /*1250*/  ULEA UR5, UR5, UR46, 0xd ;  /* 0x0000002e05057291 */ /* 0x000fe2000f8e683f */
[----:B------:R-:W-:-:S03]  /*1260*/  ISETP.LT.AND P0, PT, RZ, UR4, PT ;  /* 0x00000004ff007c0c */ /* 0x000fc6000bf01270 */
[----:B------:R-:W-:-:S04]  /*1270*/  UIADD3 UR5, UR5, 0x100, URZ ;  /* 0x0000010005057890 */ /* 0x000fc8000fffe03f */
[----:B------:R-:W-:-:S04]  /*1280*/  USHF.R.U32.HI UR5, URZ, 0x4, UR5 ;  /* 0x000000043f057899 */ /* 0x000fc80008011605 */
[----:B------:R-:W-:-:S04]  /*1290*/  ULOP3.LUT UR5, UR5, 0x3fff, URZ, 0xc0, !UPT ;  /* 0x00003fff05057892 */ /* 0x000fc8000f8ec03f */
[----:B------:R-:W-:Y:S01]  /*12a0*/  ULOP3.LUT UR45, UR5, 0x10000, URZ, 0xfc, !UPT ;  /* 0x00010000052d7892 */ /* 0x000fe2000f8efc3f */
[----:B---345:R-:W-:Y:S11]  /*12b0*/  @P0 BRA `(.L_x_13) ;  /* 0x0000000000400947 */ /* 0x038ff60003800000 */
[----:B------:R-:W-:Y:S01]  /*12c0*/  MOV R0, 0x0 ;  /* 0x0000000000007802 */ /* 0x000fe20000000f00 */
[----:B------:R-:W-:Y:S01]  /*12d0*/  ULDC.64 UR4, c[0x4][0x68] ;  /* 0x01001a0000047ab9 */ /* 0x000fe20000000a00 */
[----:B------:R-:W-:Y:S01]  /*12e0*/  ULDC.64 UR6, c[0x4][0x8] ;  /* 0x0100020000067ab9 */ /* 0x000fe20000000a00 */
[----:B------:R-:W-:Y:S01]  /*12f0*/  IMAD.U32 R4, RZ, RZ, UR4 ;  /* 0x00000004ff047e24 */ /* 0x000fe2000f8e00ff */
[----:B------:R0:W1:Y:S01]  /*1300*/  LDC.64 R14, c[0x4][R0] ;  /* 0x01000000000e7b82 */ /* 0x0000620000000a00 */
[----:B------:R-:W-:Y:S01]  /*1310*/  IMAD.U32 R5, RZ, RZ, UR5 ;  /* 0x00000005ff057e24 */ /* 0x000fe2000f8e00ff */
[----:B------:R-:W-:Y:S01]  /*1320*/  ULDC.64 UR4, c[0x4][0x70] ;  /* 0x01001c0000047ab9 */ /* 0x000fe20000000a00 */
[----:B------:R-:W-:Y:S02]  /*1330*/  IMAD.U32 R10, RZ, RZ, UR6 ;  /* 0x00000006ff0a7e24 */ /* 0x000fe4000f8e00ff */
[----:B------:R-:W-:Y:S02]  /*1340*/  IMAD.U32 R6, RZ, RZ, UR4 ;  /* 0x00000004ff067e24 */ /* 0x000fe4000f8e00ff */
[----:B------:R-:W-:-:S02]  /*1350*/  IMAD.U32 R7, RZ, RZ, UR5 ;  /* 0x00000005ff077e24 */ /* 0x000fc4000f8e00ff */
[----:B------:R-:W-:Y:S02]  /*1360*/  IMAD.U32 R11, RZ, RZ, UR7 ;  /* 0x00000007ff0b7e24 */ /* 0x000fe4000f8e00ff */
[----:B------:R-:W-:Y:S02]  /*1370*/  IMAD.MOV.U32 R8, RZ, RZ, 0x1e1 ;  /* 0x000001e1ff087424 */ /* 0x000fe400078e00ff */
[----:B------:R-:W-:Y:S02]  /*1380*/  IMAD.MOV.U32 R12, RZ, RZ, 0x1 ;  /* 0x00000001ff0c7424 */ /* 0x000fe400078e00ff */
[----:B0-----:R-:W-:-:S07]  /*1390*/  IMAD.MOV.U32 R13, RZ, RZ, RZ ;  /* 0x000000ffff0d7224 */ /* 0x001fce00078e00ff */
[----:B------:R-:W-:-:S07]  /*13a0*/  LEPC R20, `(.L_x_13) ;  /* 0x000000001014794e */ /* 0x000fce0000000000 */
[----:B-1---5:R-:W-:Y:S05]  /*13b0*/  CALL.ABS.NOINC R14 ;  /* 0x000000000e007343 */ /* 0x022fea0003c00000 */
.L_x_13:
[----:B------:R-:W-:-:S13]  /*13c0*/  ISETP.NE.AND P0, PT, R66, 0x3, PT ;  /* 0x000000034200780c */ /* 0x000fda0003f05270 */
[----:B------:R-:W-:Y:S05]  /*13d0*/  @!P0 BRA `(.L_x_14) ;  /* 0x0000000000048947 */ /* 0x000fea0003800000 */
[----:B------:R-:W-:Y:S01]  /*13e0*/  BPT.TRAP 0x1 ;  /* 0x000000040000795c */ /* 0x000fe20000300000 */
.L_x_14:
[----:B------:R-:W-:Y:S02]  /*13f0*/  IMAD.U32 R3, RZ, RZ, UR42 ;  /* 0x0000002aff037e24 */ /* 0x000fe4000f8e00ff */
[----:B------:R-:W-:-:S03]  /*1400*/  IMAD.U32 R0, RZ, RZ, UR40 ;  /* 0x00000028ff007e24 */ /* 0x000fc6000f8e00ff */
[----:B------:R-:W-:Y:S02]  /*1410*/  LEA R3, R3, UR46, 0x3 ;  /* 0x0000002e03037c11 */ /* 0x000fe4000f8e18ff */
[----:B------:R-:W-:-:S04]  /*1420*/  SHF.L.U32 R0, R0, 0x1f, RZ ;  /* 0x0000001f00007819 */ /* 0x000fc800000006ff */
[----:B------:R0:W1:Y:S01]  /*1430*/  SYNCS.PHASECHK.TRANS64.TRYWAIT P1, [R3+URZ], R0 ;  /* 0x00000000030075a7 */ /* 0x000062000802017f */
[----:B------:R-:W-:Y:S05]  /*1440*/  @!P0 BRA `(.L_x_15) ;  /* 0x0000000000048947 */ /* 0x000fea0003800000 */
[----:B------:R-:W-:Y:S01]  /*1450*/  BPT.TRAP 0x1 ;  /* 0x000000040000795c */ /* 0x000fe20000300000 */
.L_x_15:
[----:B------:R-:W-:-:S05]  /*1460*/  IMAD.U32 R4, RZ, RZ, UR44 ;  /* 0x0000002cff047e24 */ /* 0x000fca000f8e00ff */
[----:B------:R-:W-:Y:S01]  /*1470*/  ISETP.GE.AND P2, PT, R4, 0x1, PT ;  /* 0x000000010400780c */ /* 0x000fe20003f46270 */
[----:B-1----:R-:W-:-:S12]  /*1480*/  @P1 BRA `(.L_x_16) ;  /* 0x0000000000081947 */ /* 0x002fd80003800000 */
[----:B------:R-:W1:Y:S02]  /*1490*/  SYNCS.PHASECHK.TRANS64.TRYWAIT P1, [R3+URZ], R0 ;  /* 0x00000000030075a7 */ /* 0x000e64000802017f */
[----:B-1----:R-:W-:Y:S05]  /*14a0*/  @!P1 BRA `(.L_x_17) ;  /* 0x0000004800f09947 */ /* 0x002fea0003800000 */
.L_x_16:
[----:B------:R-:W-:Y:S05]  /*14b0*/  WARPSYNC.ALL ;  /* 0x0000000000007948 */ /* 0x000fea0003800000 */
[----:B------:R-:W-:Y:S01]  /*14c0*/  UIADD3 UR4, UR46, 0x20100, URZ ;  /* 0x000201002e047890 */ /* 0x000fe2000fffe03f */
[----:B------:R-:W-:Y:S01]  /*14d0*/  WARPGROUP.ARRIVE ;  /* 0x00000000000079c5 */ /* 0x000fe20000000000 */
[----:B------:R-:W-:Y:S02]  /*14e0*/  ULEA UR5, UR42, UR45, 0xb ;  /* 0x0000002d2a057291 */ /* 0x000fe4000f8e583f */
[----:B------:R-:W-:Y:S01]  /*14f0*/  USHF.R.U32.HI UR4, URZ, 0x4, UR4 ;  /* 0x000000043f047899 */ /* 0x000fe20008011604 */
[----:B------:R-:W-:Y:S01]  /*1500*/  UMOV UR9, 0x40000040 ;  /* 0x4000004000097882 */ /* 0x000fe20000000000 */
[----:B------:R-:W-:-:S02]  /*1510*/  UMOV UR11, 0x40000040 ;  /* 0x40000040000b7882 */ /* 0x000fc40000000000 */
[----:B------:R-:W-:Y:S01]  /*1520*/  ULOP3.LUT UR4, UR4, 0x3fff, URZ, 0xc0, !UPT ;  /* 0x00003fff04047892 */ /* 0x000fe2000f8ec03f */
[----:B------:R-:W-:-:S03]  /*1530*/  UMOV UR8, UR5 ;  /* 0x0000000500087c82 */ /* 0x000fc60008000000 */
[----:B------:R-:W-:-:S04]  /*1540*/  ULOP3.LUT UR4, UR4, 0x10000, URZ, 0xfc, !UPT ;  /* 0x0001000004047892 */ /* 0x000fc8000f8efc3f */
[----:B------:R-:W-:-:S07]  /*1550*/  ULEA UR6, UR42, UR4, 0xa ;  /* 0x000000042a067291 */ /* 0x000fce000f8e503f */
[----:B------:R-:W-:Y:S02]  /*1560*/  UMOV UR10, UR6 ;  /* 0x00000006000a7c82 */ /* 0x000fe40008000000 */
[----:B------:R-:W-:Y:S01]  /*1570*/  HGMMA.64x64x8.F32.TF32 R24, gdesc[UR8], RZ, !UPT, gsb0 ;  /* 0x04e00000081879f0 */ /* 0x000fe2000c0028ff */
[----:B------:R-:W-:Y:S02]  /*1580*/  UIADD3 UR8, UR5, 0x2, URZ ;  /* 0x0000000205087890 */ /* 0x000fe4000fffe03f */
[----:B------:R-:W-:Y:S01]  /*1590*/  UIADD3 UR10, UR6, 0x2, URZ ;  /* 0x00000002060a7890 */ /* 0x000fe2000fffe03f */
[----:B------:R-:W-:Y:S01]  /*15a0*/  UMOV UR9, 0x40000040 ;  /* 0x4000004000097882 */ /* 0x000fe20000000000 */
[----:B------:R-:W-:Y:S01]  /*15b0*/  UMOV UR11, 0x40000040 ;  /* 0x40000040000b7882 */ /* 0x000fe20000000000 */
[----:B------:R-:W-:Y:S02]  /*15c0*/  WARPGROUP.DEPBAR.LE gsb0, 0x0 ;  /* 0x00008000000079c5 */ /* 0x000fe40000010000 */
[----:B------:R-:W-:-:S06]  /*15d0*/  WARPGROUP.ARRIVE ;  /* 0x00000000000079c5 */ /* 0x000fcc0000000000 */
[----:B------:R-:W-:Y:S01]  /*15e0*/  HGMMA.64x64x8.F32.TF32 R24, gdesc[UR8], R24, gsb0 ;  /* 0x04e00000081879f0 */ /* 0x000fe20008002818 */
        /* <DEDUP_REMOVED lines=41> */
[----:B------:R-:W-:Y:S03]  /*1880*/  HGMMA.64x64x8.F32.TF32 R24, gdesc[UR8], R24, gsb0 ;  /* 0x04e00000081879f0 */ /* 0x000fe60008002818 */
[----:B------:R-:W-:Y:S02]  /*1890*/  WARPGROUP.DEPBAR.LE gsb0, 0x0 ;  /* 0x00008000000079c5 */ /* 0x000fe40000010000 */
[----:B------:R-:W-:Y:S05]  /*18a0*/  @!P2 BRA `(.L_x_18) ;  /* 0x00000004008ca947 */ /* 0x000fea0003800000 */
[----:B------:R-:W-:Y:S01]  /*18b0*/  UIADD3 UR5, UR42, 0x1, URZ ;  /* 0x000000012a057890 */ /* 0x000fe2000fffe03f */
[----:B01----:R-:W-:-:S03]  /*18c0*/  IMAD.U32 R0, RZ, RZ, UR44 ;  /* 0x0000002cff007e24 */ /* 0x003fc6000f8e00ff */
[----:B------:R-:W-:-:S04]  /*18d0*/  UISETP.NE.AND UP0, UPT, UR5, 0x4, UPT ;  /* 0x000000040500788c */ /* 0x000fc8000bf05270 */
[----:B------:R-:W-:Y:S02]  /*18e0*/  USEL UR6, URZ, 0x1, UP0 ;  /* 0x000000013f067887 */ /* 0x000fe40008000000 */
[----:B------:R-:W-:Y:S02]  /*18f0*/  USEL UR5, UR5, URZ, UP0 ;  /* 0x0000003f05057287 */ /* 0x000fe40008000000 */
[----:B------:R-:W-:-:S06]  /*1900*/  ULOP3.LUT UR6, UR40, UR6, URZ, 0x3c, !UPT ;  /* 0x0000000628067292 */ /* 0x000fcc000f8e3c3f */
[----:B------:R-:W-:Y:S01]  /*1910*/  IMAD.U32 R5, RZ, RZ, UR6 ;  /* 0x00000006ff057e24 */ /* 0x000fe2000f8e00ff */
[----:B------:R-:W-:-:S06]  /*1920*/  UMOV UR6, UR42 ;  /* 0x0000002a00067c82 */ /* 0x000fcc0008000000 */
.L_x_25:
[----:B01----:R-:W-:Y:S05]  /*1930*/  @!P0 BRA `(.L_x_19) ;  /* 0x0000000000048947 */ /* 0x003fea0003800000 */
[----:B------:R-:W-:Y:S01]  /*1940*/  BPT.TRAP 0x1 ;  /* 0x000000040000795c */ /* 0x000fe20000300000 */
.L_x_19:
[----:B------:R-:W0:Y:S01]  /*1950*/  S2UR UR8, SR_CgaCtaId ;  /* 0x00000000000879c3 */ /* 0x000e220000008800 */
[----:B------:R-:W-:Y:S01]  /*1960*/  UMOV UR7, 0x400 ;  /* 0x0000040000077882 */ /* 0x000fe20000000000 */
[----:B------:R-:W-:Y:S01]  /*1970*/  SHF.L.U32 R3, R5, 0x1f, RZ ;  /* 0x0000001f05037819 */ /* 0x000fe200000006ff */
[----:B0-----:R-:W-:-:S04]  /*1980*/  ULEA UR7, UR8, UR7, 0x18 ;  /* 0x0000000708077291 */ /* 0x001fc8000f8ec03f */
[----:B------:R-:W-:-:S09]  /*1990*/  ULEA UR8, UR5, UR7, 0x3 ;  /* 0x0000000705087291 */ /* 0x000fd2000f8e183f */
[----:B------:R0:W1:Y:S01]  /*19a0*/  SYNCS.PHASECHK.TRANS64.TRYWAIT P1, [UR8], R3 ;  /* 0x00000003ff0075a7 */ /* 0x0000620008020148 */
[----:B------:R-:W-:Y:S05]  /*19b0*/  @!P0 BRA `(.L_x_20) ;  /* 0x0000000000048947 */ /* 0x000fea0003800000 */
[----:B------:R-:W-:Y:S01]  /*19c0*/  BPT.TRAP 0x1 ;  /* 0x000000040000795c */ /* 0x000fe20000300000 */
.L_x_20:
[----:B-1----:R-:W-:Y:S05]  /*19d0*/  @P1 BRA `(.L_x_21) ;  /* 0x0000000000081947 */ /* 0x002fea0003800000 */
[----:B------:R-:W1:Y:S02]  /*19e0*/  SYNCS.PHASECHK.TRANS64.TRYWAIT P1, [UR8], R3 ;  /* 0x00000003ff0075a7 */ /* 0x000e640008020148 */
[----:B-1----:R-:W-:Y:S05]  /*19f0*/  @!P1 BRA `(.L_x_22) ;  /* 0x0000004400b09947 */ /* 0x002fea0003800000 */
.L_x_21:
[----:B------:R-:W-:Y:S01]  /*1a00*/  ULEA UR12, UR5, UR45, 0xb ;  /* 0x0000002d050c7291 */ /* 0x000fe2000f8e583f */
[----:B------:R-:W-:Y:S01]  /*1a10*/  WARPGROUP.ARRIVE ;  /* 0x00000000000079c5 */ /* 0x000fe20000000000 */
[----:B------:R-:W-:Y:S01]  /*1a20*/  ULEA UR13, UR5, UR4, 0xa ;  /* 0x00000004050d7291 */ /* 0x000fe2000f8e503f */
[----:B------:R-:W-:Y:S01]  /*1a30*/  UMOV UR9, 0x40000040 ;  /* 0x4000004000097882 */ /* 0x000fe20000000000 */
[----:B------:R-:W-:-:S03]  /*1a40*/  UMOV UR11, 0x40000040 ;  /* 0x40000040000b7882 */ /* 0x000fc60000000000 */
[----:B------:R-:W-:Y:S02]  /*1a50*/  UMOV UR8, UR12 ;  /* 0x0000000c00087c82 */ /* 0x000fe40008000000 */
[----:B------:R-:W-:Y:S02]  /*1a60*/  UMOV UR10, UR13 ;  /* 0x0000000d000a7c82 */ /* 0x000fe40008000000 */
[----:B------:R-:W-:Y:S01]  /*1a70*/  HGMMA.64x64x8.F32.TF32 R24, gdesc[UR8], R24, gsb0 ;  /* 0x04e00000081879f0 */ /* 0x000fe20008002818 */
[----:B------:R-:W-:Y:S02]  /*1a80*/  UIADD3 UR8, UR12, 0x2, URZ ;  /* 0x000000020c087890 */ /* 0x000fe4000fffe03f */
[----:B------:R-:W-:Y:S01]  /*1a90*/  UIADD3 UR10, UR13, 0x2, URZ ;  /* 0x000000020d0a7890 */ /* 0x000fe2000fffe03f */
[----:B------:R-:W-:Y:S01]  /*1aa0*/  UMOV UR9, 0x40000040 ;  /* 0x4000004000097882 */ /* 0x000fe20000000000 */
[----:B------:R-:W-:Y:S01]  /*1ab0*/  UMOV UR11, 0x40000040 ;  /* 0x40000040000b7882 */ /* 0x000fe20000000000 */
[----:B------:R-:W-:-:S02]  /*1ac0*/  WARPGROUP.DEPBAR.LE gsb0, 0x0 ;  /* 0x00008000000079c5 */ /* 0x000fc40000010000 */
        /* <DEDUP_REMOVED lines=46> */
[----:B------:R-:W-:Y:S01]  /*1db0*/  BPT.TRAP 0x1 ;  /* 0x000000040000795c */ /* 0x000fe20000300000 */
.L_x_23:
[----:B------:R-:W-:Y:S01]  /*1dc0*/  ULEA UR7, UR6, UR7, 0x3 ;  /* 0x0000000706077291 */ /* 0x000fe2000f8e183f */
[----:B------:R-:W-:-:S03]  /*1dd0*/  ISETP.GT.U32.AND P1, PT, R18, 0x1, PT ;  /* 0x000000011200780c */ /* 0x000fc60003f24070 */
[----:B------:R-:W-:-:S04]  /*1de0*/  UIADD3 UR7, UR7, 0x20, URZ ;  /* 0x0000002007077890 */ /* 0x000fc8000fffe03f */
[----:B------:R-:W-:-:S09]  /*1df0*/  UPRMT UR7, URZ, 0x654, UR7 ;  /* 0x000006543f077896 */ /* 0x000fd20008000007 */
[----:B------:R-:W-:Y:S01]  /*1e00*/  SYNCS.ARRIVE.TRANS64.RED.A1T0 RZ, [UR7], RZ ;  /* 0x000000ffffff79a7 */ /* 0x000fe20008100407 */
[----:B------:R-:W-:Y:S05]  /*1e10*/  @P1 BRA `(.L_x_24) ;  /* 0x0000000000041947 */ /* 0x000fea0003800000 */
[----:B------:R-:W-:Y:S01]  /*1e20*/  BPT.TRAP 0x1 ;  /* 0x000000040000795c */ /* 0x000fe20000300000 */
.L_x_24:
[----:B------:R-:W-:Y:S01]  /*1e30*/  UIADD3 UR5, UR5, 0x1, URZ ;  /* 0x0000000105057890 */ /* 0x000fe2000fffe03f */
[C---:B------:R-:W-:Y:S01]  /*1e40*/  ISETP.GT.AND P1, PT, R0.reuse, 0x1, PT ;  /* 0x000000010000780c */ /* 0x040fe20003f24270 */
[----:B------:R-:W-:Y:S01]  /*1e50*/  UIADD3 UR6, UR6, 0x1, URZ ;  /* 0x0000000106067890 */ /* 0x000fe2000fffe03f */
[----:B------:R-:W-:Y:S01]  /*1e60*/  VIADD R0, R0, 0xffffffff ;  /* 0xffffffff00007836 */ /* 0x000fe20000000000 */
[----:B------:R-:W-:Y:S02]  /*1e70*/  UISETP.NE.AND UP0, UPT, UR5, 0x4, UPT ;  /* 0x000000040500788c */ /* 0x000fe4000bf05270 */
[----:B------:R-:W-:Y:S02]  /*1e80*/  UISETP.NE.AND UP1, UPT, UR6, 0x4, UPT ;  /* 0x000000040600788c */ /* 0x000fe4000bf25270 */
[----:B------:R-:W-:Y:S02]  /*1e90*/  USEL UR7, URZ, 0x1, UP0 ;  /* 0x000000013f077887 */ /* 0x000fe40008000000 */
[----:B------:R-:W-:-:S02]  /*1ea0*/  USEL UR5, UR5, URZ, UP0 ;  /* 0x0000003f05057287 */ /* 0x000fc40008000000 */
[----:B------:R-:W-:Y:S02]  /*1eb0*/  USEL UR6, UR6, URZ, UP1 ;  /* 0x0000003f06067287 */ /* 0x000fe40008800000 */
[----:B------:R-:W-:Y:S01]  /*1ec0*/  LOP3.LUT R5, R5, UR7, RZ, 0x3c, !PT ;  /* 0x0000000705057c12 */ /* 0x000fe2000f8e3cff */
[----:B------:R-:W-:Y:S09]  /*1ed0*/  @P1 BRA `(.L_x_25) ;  /* 0xfffffff800941947 */ /* 0x000ff2000383ffff */
.L_x_18:
[----:B01----:R-:W0:Y:S02]  /*1ee0*/  LDC R0, c[0x0][0x28c] ;  /* 0x0000a300ff007b82 */ /* 0x003e240000000800 */
[----:B0-----:R-:W-:-:S13]  /*1ef0*/  ISETP.GE.AND P1, PT, R0, 0x1, PT ;  /* 0x000000010000780c */ /* 0x001fda0003f26270 */
[----:B------:R-:W-:Y:S05]  /*1f00*/  @!P1 BRA `(.L_x_26) ;  /* 0x0000000000389947 */ /* 0x000fea0003800000 */
[----:B------:R-:W-:Y:S05]  /*1f10*/  @!P0 BRA `(.L_x_27) ;  /* 0x0000000000048947 */ /* 0x000fea0003800000 */
[----:B------:R-:W-:Y:S01]  /*1f20*/  BPT.TRAP 0x1 ;  /* 0x000000040000795c */ /* 0x000fe20000300000 */
.L_x_27:
[----:B------:R-:W0:Y:S01]  /*1f30*/  S2UR UR6, SR_CgaCtaId ;  /* 0x00000000000679c3 */ /* 0x000e220000008800 */
[----:B------:R-:W-:Y:S01]  /*1f40*/  UIADD3 UR4, UR44, UR42, URZ ;  /* 0x0000002a2c047290 */ /* 0x000fe2000fffe03f */
[----:B------:R-:W-:Y:S01]  /*1f50*/  ISETP.GT.U32.AND P0, PT, R18, 0x1, PT ;  /* 0x000000011200780c */ /* 0x000fe20003f04070 */
[----:B------:R-:W-:Y:S02]  /*1f60*/  UMOV UR5, 0x400 ;  /* 0x0000040000057882 */ /* 0x000fe40000000000 */
[----:B------:R-:W-:-:S04]  /*1f70*/  USHF.L.U32 UR4, UR4, 0x3, URZ ;  /* 0x0000000304047899 */ /* 0x000fc8000800063f */
[----:B------:R-:W-:Y:S02]  /*1f80*/  ULOP3.LUT UR4, UR4, 0x18, URZ, 0xc0, !UPT ;  /* 0x0000001804047892 */ /* 0x000fe4000f8ec03f */
[----:B0-----:R-:W-:-:S04]  /*1f90*/  ULEA UR5, UR6, UR5, 0x18 ;  /* 0x0000000506057291 */ /* 0x001fc8000f8ec03f */
[----:B------:R-:W-:-:S04]  /*1fa0*/  UIADD3 UR4, UR5, 0x20, UR4 ;  /* 0x0000002005047890 */ /* 0x000fc8000fffe004 */
[----:B------:R-:W-:-:S09]  /*1fb0*/  UPRMT UR4, URZ, 0x654, UR4 ;  /* 0x000006543f047896 */ /* 0x000fd20008000004 */
[----:B------:R-:W-:Y:S01]  /*1fc0*/  SYNCS.ARRIVE.TRANS64.RED.A1T0 RZ, [UR4], RZ ;  /* 0x000000ffffff79a7 */ /* 0x000fe20008100404 */
[----:B------:R-:W-:Y:S05]  /*1fd0*/  @P0 BRA `(.L_x_26) ;  /* 0x0000000000040947 */ /* 0x000fea0003800000 */
[----:B------:R-:W-:Y:S01]  /*1fe0*/  BPT.TRAP 0x1 ;  /* 0x000000040000795c */ /* 0x000fe20000300000 */
.L_x_26:
[----:B------:R-:W-:Y:S01]  /*1ff0*/  IMAD.SHL.U32 R6, R68, 0x40, RZ ;  /* 0x0000004044067824 */ /* 0x000fe200078e00ff */
[----:B------:R-:W-:Y:S01]  /*2000*/  ULDC UR6, c[0x0][0x288] ;  /* 0x0000a20000067ab9 */ /* 0x000fe20000000800 */
[----:B------:R-:W-:Y:S01]  /*2010*/  SHF.R.S32.HI R9, RZ, 0x1f, R67 ;  /* 0x0000001fff097819 */ /* 0x000fe20000011443 */
[C---:B------:R-:W-:Y:S01]  /*2020*/  IMAD.SHL.U32 R8, R69.reuse, 0x80, RZ ;  /* 0x0000008045087824 */ /* 0x040fe200078e00ff */
[----:B------:R-:W-:Y:S01]  /*2030*/  ULDC.64 UR4, c[0x0][0x5d0] ;  /* 0x0001740000047ab9 */ /* 0x000fe20000000a00 */
[C---:B------:R-:W-:Y:S01]  /*2040*/  LOP3.LUT R10, R6.reuse, 0x6, R61, 0xf8, !PT ;  /* 0x00000006060a7812 */ /* 0x040fe200078ef83d */
[----:B------:R-:W-:Y:S01]  /*2050*/  IMAD.WIDE R68, R69, 0x80, R22 ;  /* 0x0000008045447825 */ /* 0x000fe200078e0216 */
[----:B------:R-:W-:Y:S01]  /*2060*/  ISETP.GE.AND P0, PT, R6, UR6, PT ;  /* 0x0000000606007c0c */ /* 0x000fe2000bf06270 */
[----:B------:R-:W-:Y:S01]  /*2070*/  ULDC UR6, c[0x0][0x284] ;  /* 0x0000a10000067ab9 */ /* 0x000fe20000000800 */
[----:B------:R-:W-:Y:S01]  /*2080*/  SHF.R.S32.HI R11, RZ, 0x1f, R10 ;  /* 0x0000001fff0b7819 */ /* 0x000fe2000001140a */
[----:B------:R-:W-:Y:S01]  /*2090*/  IMAD R0, R9, UR4, RZ ;  /* 0x0000000409007c24 */ /* 0x000fe2000f8e02ff */
[----:B------:R-:W-:-:S03]  /*20a0*/  ISETP.GE.OR P0, PT, R8, UR6, P0 ;  /* 0x0000000608007c0c */ /* 0x000fc60008706670 */
[C---:B------:R-:W-:Y:S02]  /*20b0*/  IMAD R3, R67.reuse, UR5, R0 ;  /* 0x0000000543037c24 */ /* 0x040fe4000f8e0200 */
[----:B------:R-:W-:Y:S01]  /*20c0*/  IMAD.WIDE.U32 R4, R67, UR4, R10 ;  /* 0x0000000443047c25 */ /* 0x000fe2000f8e000a */
[----:B------:R-:W-:-:S03]  /*20d0*/  ULDC.64 UR4, c[0x0][0x5c8] ;  /* 0x0001720000047ab9 */ /* 0x000fc60000000a00 */
[----:B------:R-:W-:Y:S02]  /*20e0*/  IMAD R7, R69, UR4, RZ ;  /* 0x0000000445077c24 */ /* 0x000fe4000f8e02ff */
[----:B------:R-:W-:Y:S02]  /*20f0*/  IMAD.IADD R5, R5, 0x1, R3 ;  /* 0x0000000105057824 */ /* 0x000fe400078e0203 */
[C---:B------:R-:W-:Y:S02]  /*2100*/  IMAD R7, R68.reuse, UR5, R7 ;  /* 0x0000000544077c24 */ /* 0x040fe4000f8e0207 */
[----:B------:R-:W-:-:S04]  /*2110*/  IMAD.WIDE.U32 R70, R68, UR4, R4 ;  /* 0x0000000444467c25 */ /* 0x000fc8000f8e0004 */
[----:B------:R-:W-:Y:S01]  /*2120*/  IMAD.MOV.U32 R0, RZ, RZ, -0x1 ;  /* 0xffffffffff007424 */ /* 0x000fe200078e00ff */
[----:B------:R-:W-:Y:S06]  /*2130*/  @P0 BRA `(.L_x_28) ;  /* 0x0000002000780947 */ /* 0x000fec0003800000 */
[----:B-----5:R-:W-:Y:S01]  /*2140*/  FSETP.NEU.AND P1, PT, R56, RZ, PT ;  /* 0x000000ff3800720b */ /* 0x020fe20003f2d000 */
[----:B------:R-:W-:Y:S01]  /*2150*/  IMAD.IADD R6, R60, 0x1, -R6 ;  /* 0x000000013c067824 */ /* 0x000fe200078e0a06 */
[----:B------:R-:W-:Y:S01]  /*2160*/  BSSY B0, `(.L_x_28) ;  /* 0x000021b000007945 */ /* 0x000fe20003800000 */
[----:B------:R-:W-:Y:S02]  /*2170*/  IMAD.IADD R3, R65, 0x1, -R8 ;  /* 0x0000000141037824 */ /* 0x000fe400078e0a08 */
[----:B------:R-:W-:Y:S01]  /*2180*/  IMAD.IADD R81, R71, 0x1, R7 ;  /* 0x0000000147517824 */ /* 0x000fe200078e0207 */
[----:B------:R-:W-:-:S04]  /*2190*/  ISETP.GT.AND P0, PT, R6, RZ, PT ;  /* 0x000000ff0600720c */ /* 0x000fc80003f04270 */
[----:B------:R-:W-:-:S03]  /*21a0*/  ISETP.GT.AND P2, PT, R3, RZ, P0 ;  /* 0x000000ff0300720c */ /* 0x000fc60000744270 */
[----:B------:R-:W-:Y:S10]  /*21b0*/  @!P1 BRA `(.L_x_29) ;  /* 0x0000001400dc9947 */ /* 0x000ff40003800000 */
[----:B------:R-:W0:Y:S01]  /*21c0*/  LDC.64 R74, c[0x0][0x5b8] ;  /* 0x00016e00ff4a7b82 */ /* 0x000e220000000a00 */
[----:B------:R-:W-:-:S07]  /*21d0*/  ULDC.64 UR4, c[0x0][0x5c0] ;  /* 0x0001700000047ab9 */ /* 0x000fce0000000a00 */
[----:B------:R-:W1:Y:S08]  /*21e0*/  LDC.64 R76, c[0x0][0x5b0] ;  /* 0x00016c00ff4c7b82 */ /* 0x000e700000000a00 */
[----:B------:R-:W2:Y:S01]  /*21f0*/  LDC.64 R78, c[0x0][0x5a8] ;  /* 0x00016a00ff4e7b82 */ /* 0x000ea20000000a00 */
[-C--:B0-----:R-:W-:Y:S02]  /*2200*/  IMAD R4, R9, R74.reuse, RZ ;  /* 0x0000004a09047224 */ /* 0x081fe400078e02ff */
[----:B------:R-:W-:-:S04]  /*2210*/  IMAD.WIDE.U32 R72, R67, R74, R10 ;  /* 0x0000004a43487225 */ /* 0x000fc800078e000a */
[----:B------:R-:W-:Y:S02]  /*2220*/  IMAD R71, R67, R75, R4 ;  /* 0x0000004b43477224 */ /* 0x000fe400078e0204 */
[-C--:B-1----:R-:W-:Y:S02]  /*2230*/  IMAD R4, R69, R76.reuse, RZ ;  /* 0x0000004c45047224 */ /* 0x082fe400078e02ff */
[----:B------:R-:W-:Y:S02]  /*2240*/  IMAD.IADD R13, R73, 0x1, R71 ;  /* 0x00000001490d7824 */ /* 0x000fe400078e0247 */
[----:B------:R-:W-:Y:S02]  /*2250*/  IMAD.MOV.U32 R12, RZ, RZ, R72 ;  /* 0x000000ffff0c7224 */ /* 0x000fe400078e0048 */
[C---:B------:R-:W-:Y:S02]  /*2260*/  IMAD R69, R68.reuse, R77, R4 ;  /* 0x0000004d44457224 */ /* 0x040fe400078e0204 */
[----:B------:R-:W-:-:S04]  /*2270*/  IMAD.WIDE.U32 R4, R68, R76, R12 ;  /* 0x0000004c44047225 */ /* 0x000fc800078e000c */
[----:B------:R-:W-:Y:S01]  /*2280*/  IMAD.IADD R5, R5, 0x1, R69 ;  /* 0x0000000105057824 */ /* 0x000fe200078e0245 */
[----:B--2---:R-:W-:-:S04]  /*2290*/  LEA R14, P1, R4, R78, 0x2 ;  /* 0x0000004e040e7211 */ /* 0x004fc800078210ff */
[----:B------:R-:W-:-:S05]  /*22a0*/  LEA.HI.X R15, R4, R79, R5, 0x2, P1 ;  /* 0x0000004f040f7211 */ /* 0x000fca00008f1405 */
[----:B------:R0:W2:Y:S01]  /*22b0*/  @P2 LDG.E.LTC128B R7, desc[UR36][R14.64] ;  /* 0x000000240e072981 */ /* 0x0000a2000c1e1920 */
[----:B------:R-:W-:Y:S01]  /*22c0*/  LEA R8, P3, R70, UR4, 0x2 ;  /* 0x0000000446087c11 */ /* 0x000fe2000f8610ff */
[----:B------:R-:W-:Y:S01]  /*22d0*/  IMAD.WIDE.U32 R4, R68, R76, R10 ;  /* 0x0000004c44047225 */ /* 0x000fe200078e000a */
[----:B------:R-:W-:Y:S01]  /*22e0*/  ISETP.GT.AND P1, PT, R6, 0x1, PT ;  /* 0x000000010600780c */ /* 0x000fe20003f24270 */
[----:B------:R-:W-:Y:S02]  /*22f0*/  BSSY B1, `(.L_x_30) ;  /* 0x0000012000017945 */ /* 0x000fe40003800000 */
[----:B------:R-:W-:Y:S02]  /*2300*/  IMAD.IADD R5, R69, 0x1, R5 ;  /* 0x0000000145057824 */ /* 0x000fe400078e0205 */
[----:B------:R-:W-:Y:S01]  /*2310*/  IMAD.WIDE.U32 R20, R67, R74, R4 ;  /* 0x0000004a43147225 */ /* 0x000fe200078e0004 */
[----:B0-----:R-:W-:-:S03]  /*2320*/  SHF.L.U64.HI R15, R76, 0x3, R77 ;  /* 0x000000034c0f7819 */ /* 0x001fc6000001024d */
[----:B------:R-:W-:Y:S01]  /*2330*/  IMAD.IADD R5, R71, 0x1, R21 ;  /* 0x0000000147057824 */ /* 0x000fe200078e0215 */
[----:B------:R-:W-:Y:S01]  /*2340*/  LEA R4, P4, R20, R78, 0x2 ;  /* 0x0000004e14047211 */ /* 0x000fe200078810ff */
[----:B------:R-:W-:-:S03]  /*2350*/  IMAD.SHL.U32 R14, R76, 0x8, RZ ;  /* 0x000000084c0e7824 */ /* 0x000fc600078e00ff */
[----:B------:R-:W-:Y:S01]  /*2360*/  LEA.HI.X R5, R20, R79, R5, 0x2, P4 ;  /* 0x0000004f14057211 */ /* 0x000fe200020f1405 */
[----:B------:R-:W-:Y:S01]  /*2370*/  IMAD.WIDE.U32 R20, R68, R76, R14 ;  /* 0x0000004c44147225 */ /* 0x000fe200078e000e */
[----:B--2---:R-:W-:-:S05]  /*2380*/  LOP3.LUT R9, R7, 0xffffe000, RZ, 0xc0, !PT ;  /* 0xffffe00007097812 */ /* 0x004fca00078ec0ff */
[----:B------:R-:W-:-:S04]  /*2390*/  FMUL R9, R9, R56 ;  /* 0x0000003809097220 */ /* 0x000fc80000400000 */
[----:B------:R-:W-:Y:S01]  /*23a0*/  FFMA R75, R24, R19, R9 ;  /* 0x00000013184b7223 */ /* 0x000fe20000000009 */
[----:B------:R-:W-:Y:S02]  /*23b0*/  LEA.HI.X R9, R70, UR5, R81, 0x2, P3 ;  /* 0x0000000546097c11 */ /* 0x000fe400098f1451 */
[----:B------:R-:W-:Y:S02]  /*23c0*/  ISETP.GT.AND P3, PT, R3, RZ, P1 ;  /* 0x000000ff0300720c */ /* 0x000fe40000f64270 */
[----:B------:R-:W-:-:S05]  /*23d0*/  F2FP.TF32.F32.PACK_B R75, R75 ;  /* 0x0000004bff4b723e */ /* 0x000fca00024050ff */
[----:B------:R0:W-:Y:S06]  /*23e0*/  @P2 STG.E desc[UR36][R8.64], R75 ;  /* 0x0000004b08002986 */ /* 0x0001ec000c101924 */
[----:B------:R-:W-:Y:S05]  /*23f0*/  @!P3 BRA `(.L_x_31) ;  /* 0x000000000004b947 */ /* 0x000fea0003800000 */
[----:B------:R1:W5:Y:S02]  /*2400*/  LDG.E.LTC128B R7, desc[UR36][R4.64+0x4] ;  /* 0x0000042404077981 */ /* 0x000364000c1e1920 */
.L_x_31:
[----:B------:R-:W-:Y:S05]  /*2410*/  BSYNC B1 ;  /* 0x0000000000017941 */ /* 0x000fea0003800000 */
.L_x_30:
[----:B-----5:R-:W-:Y:S01]  /*2420*/  LOP3.LUT R15, R7, 0xffffe000, RZ, 0xc0, !PT ;  /* 0xffffe000070f7812 */ /* 0x020fe200078ec0ff */
[----:B------:R-:W-:Y:S01]  /*2430*/  IMAD.IADD R69, R69, 0x1, R21 ;  /* 0x0000000145457824 */ /* 0x000fe200078e0215 */
[----:B------:R-:W-:Y:S01]  /*2440*/  IADD3 R72, P2, R72, R20, RZ ;  /* 0x0000001448487210 */ /* 0x000fe20007f5e0ff */
[----:B------:R-:W-:Y:S01]  /*2450*/  IMAD.MOV.U32 R24, RZ, RZ, R7 ;  /* 0x000000ffff187224 */ /* 0x000fe200078e0007 */
[----:B------:R-:W-:Y:S01]  /*2460*/  ISETP.GT.AND P0, PT, R3, 0x8, P0 ;  /* 0x000000080300780c */ /* 0x000fe20000704270 */
[----:B------:R-:W-:Y:S02]  /*2470*/  FMUL R12, R15, R56 ;  /* 0x000000380f0c7220 */ /* 0x000fe40000400000 */
[----:B------:R-:W-:Y:S01]  /*2480*/  IMAD.X R13, R69, 0x1, R13, P2 ;  /* 0x00000001450d7824 */ /* 0x000fe200010e060d */
[----:B------:R-:W-:Y:S01]  /*2490*/  LEA R14, P2, R72, R78, 0x2 ;  /* 0x0000004e480e7211 */ /* 0x000fe200078410ff */
[----:B------:R-:W-:-:S03]  /*24a0*/  FFMA R25, R25, R19, R12 ;  /* 0x0000001319197223 */ /* 0x000fc6000000000c */
[----:B------:R-:W-:Y:S02]  /*24b0*/  LEA.HI.X R15, R72, R79, R13, 0x2, P2 ;  /* 0x0000004f480f7211 */ /* 0x000fe400010f140d */
[----:B------:R-:W-:-:S05]  /*24c0*/  F2FP.TF32.F32.PACK_B R25, R25 ;  /* 0x00000019ff19723e */ /* 0x000fca00024050ff */
[----:B------:R2:W-:Y:S04]  /*24d0*/  @P3 STG.E desc[UR36][R8.64+0x4], R25 ;  /* 0x0000041908003986 */ /* 0x0005e8000c101924 */
[----:B------:R-:W3:Y:S01]  /*24e0*/  @P0 LDG.E.LTC128B R24, desc[UR36][R14.64] ;  /* 0x000000240e180981 */ /* 0x000ee2000c1e1920 */
[----:B------:R-:W-:Y:S01]  /*24f0*/  IADD3 R20, P2, R10, R20, RZ ;  /* 0x000000140a147210 */ /* 0x000fe20007f5e0ff */
[----:B------:R-:W-:Y:S01]  /*2500*/  BSSY B1, `(.L_x_32) ;  /* 0x0000011000017945 */ /* 0x000fe20003800000 */
[----:B------:R-:W-:-:S03]  /*2510*/  ISETP.GT.AND P1, PT, R3, 0x8, P1 ;  /* 0x000000080300780c */ /* 0x000fc60000f24270 */
[----:B------:R-:W-:Y:S01]  /*2520*/  IMAD.X R21, R11, 0x1, R69, P2 ;  /* 0x000000010b157824 */ /* 0x000fe200010e0645 */
[C---:B------:R-:W-:Y:S02]  /*2530*/  SHF.L.U64.HI R11, R57.reuse, 0x2, R58 ;  /* 0x00000002390b7819 */ /* 0x040fe4000001023a */
[----:B------:R-:W-:Y:S01]  /*2540*/  LEA R12, P2, R57, R8, 0x2 ;  /* 0x00000008390c7211 */ /* 0x000fe200078410ff */
[----:B------:R-:W-:-:S04]  /*2550*/  IMAD.WIDE.U32 R20, R67, R74, R20 ;  /* 0x0000004a43147225 */ /* 0x000fc800078e0014 */
[----:B------:R-:W-:Y:S01]  /*2560*/  IMAD.X R13, R11, 0x1, R9, P2 ;  /* 0x000000010b0d7824 */ /* 0x000fe200010e0609 */
[----:B------:R-:W-:Y:S02]  /*2570*/  LEA R10, P3, R20, R78, 0x2 ;  /* 0x0000004e140a7211 */ /* 0x000fe400078610ff */
[----:B---3--:R-:W-:-:S05]  /*2580*/  LOP3.LUT R7, R24, 0xffffe000, RZ, 0xc0, !PT ;  /* 0xffffe00018077812 */ /* 0x008fca00078ec0ff */
[----:B------:R-:W-:-:S04]  /*2590*/  FMUL R7, R7, R56 ;  /* 0x0000003807077220 */ /* 0x000fc80000400000 */
[----:B------:R-:W-:Y:S01]  /*25a0*/  FFMA R67, R26, R19, R7 ;  /* 0x000000131a437223 */ /* 0x000fe20000000007 */
[----:B------:R-:W-:-:S04]  /*25b0*/  IMAD.IADD R7, R71, 0x1, R21 ;  /* 0x0000000147077824 */ /* 0x000fc800078e0215 */
[----:B------:R-:W-:Y:S02]  /*25c0*/  F2FP.TF32.F32.PACK_B R67, R67 ;  /* 0x00000043ff43723e */ /* 0x000fe400024050ff */
[----:B------:R-:W-:-:S03]  /*25d0*/  LEA.HI.X R11, R20, R79, R7, 0x2, P3 ;  /* 0x0000004f140b7211 */ /* 0x000fc600018f1407 */
[----:B------:R2:W-:Y:S01]  /*25e0*/  @P0 STG.E desc[UR36][R12.64], R67 ;  /* 0x000000430c000986 */ /* 0x0005e2000c101924 */
[----:B------:R-:W-:Y:S05]  /*25f0*/  @!P1 BRA `(.L_x_33) ;  /* 0x0000000000049947 */ /* 0x000fea0003800000 */
[----:B------:R3:W5:Y:S02]  /*2600*/  LDG.E.LTC128B R24, desc[UR36][R10.64+0x4] ;  /* 0x000004240a187981 */ /* 0x000764000c1e1920 */
.L_x_33:
[----:B------:R-:W-:Y:S05]  /*2610*/  BSYNC B1 ;  /* 0x0000000000017941 */ /* 0x000fea0003800000 */
.L_x_32:
[----:B-----5:R-:W-:Y:S01]  /*2620*/  LOP3.LUT R7, R24, 0xffffe000, RZ, 0xc0, !PT ;  /* 0xffffe00018077812 */ /* 0x020fe200078ec0ff */
[----:B------:R-:W-:Y:S01]  /*2630*/  BSSY B1, `(.L_x_34) ;  /* 0x0000009000017945 */ /* 0x000fe20003800000 */
[----:B------:R-:W-:-:S03]  /*2640*/  ISETP.GT.AND P0, PT, R6, 0x8, PT ;  /* 0x000000080600780c */ /* 0x000fc60003f04270 */
[----:B------:R-:W-:Y:S01]  /*2650*/  FMUL R14, R7, R56 ;  /* 0x00000038070e7220 */ /* 0x000fe20000400000 */
[----:B------:R-:W-:-:S03]  /*2660*/  ISETP.GT.AND P2, PT, R3, RZ, P0 ;  /* 0x000000ff0300720c */ /* 0x000fc60000744270 */
[----:B------:R-:W-:-:S05]  /*2670*/  FFMA R27, R27, R19, R14 ;  /* 0x000000131b1b7223 */ /* 0x000fca000000000e */
[----:B------:R-:W-:-:S05]  /*2680*/  F2FP.TF32.F32.PACK_B R27, R27 ;  /* 0x0000001bff1b723e */ /* 0x000fca00024050ff */
[----:B------:R4:W-:Y:S01]  /*2690*/  @P1 STG.E desc[UR36][R12.64+0x4], R27 ;  /* 0x0000041b0c001986 */ /* 0x0009e2000c101924 */
[----:B------:R-:W-:Y:S05]  /*26a0*/  @!P2 BRA `(.L_x_35) ;  /* 0x000000000004a947 */ /* 0x000fea0003800000 */
[----:B------:R0:W5:Y:S02]  /*26b0*/  LDG.E.LTC128B R24, desc[UR36][R4.64+0x20] ;  /* 0x0000202404187981 */ /* 0x000164000c1e1920 */
.L_x_35:
[----:B------:R-:W-:Y:S05]  /*26c0*/  BSYNC B1 ;  /* 0x0000000000017941 */ /* 0x000fea0003800000 */
.L_x_34:
        /* <DEDUP_REMOVED lines=10> */
.L_x_37:
[----:B------:R-:W-:Y:S05]  /*2770*/  BSYNC B1 ;  /* 0x0000000000017941 */ /* 0x000fea0003800000 */
.L_x_36:
[----:B0----5:R-:W-:Y:S01]  /*2780*/  LOP3.LUT R7, R24, 0xffffe000, RZ, 0xc0, !PT ;  /* 0xffffe00018077812 */ /* 0x021fe200078ec0ff */
[----:B------:R-:W-:Y:S01]  /*2790*/  BSSY B1, `(.L_x_38) ;  /* 0x0000008000017945 */ /* 0x000fe20003800000 */
[----:B------:R-:W-:-:S03]  /*27a0*/  ISETP.GT.AND P0, PT, R3, 0x8, P0 ;  /* 0x000000080300780c */ /* 0x000fc60000704270 */
[----:B------:R-:W-:-:S04]  /*27b0*/  FMUL R14, R7, R56 ;  /* 0x00000038070e7220 */ /* 0x000fc80000400000 */
[----:B------:R-:W-:-:S05]  /*27c0*/  FFMA R29, R29, R19, R14 ;  /* 0x000000131d1d7223 */ /* 0x000fca000000000e */
[----:B------:R-:W-:-:S05]  /*27d0*/  F2FP.TF32.F32.PACK_B R29, R29 ;  /* 0x0000001dff1d723e */ /* 0x000fca00024050ff */
[----:B------:R0:W-:Y:S01]  /*27e0*/  @P3 STG.E desc[UR36][R8.64+0x24], R29 ;  /* 0x0000241d08003986 */ /* 0x0001e2000c101924 */
[----:B------:R-:W-:Y:S05]  /*27f0*/  @!P0 BRA `(.L_x_39) ;  /* 0x0000000000048947 */ /* 0x000fea0003800000 */
[----:B------:R0:W5:Y:S02]  /*2800*/  LDG.E.LTC128B R24, desc[UR36][R10.64+0x20] ;  /* 0x000020240a187981 */ /* 0x000164000c1e1920 */
.L_x_39:
[----:B------:R-:W-:Y:S05]  /*2810*/  BSYNC B1 ;  /* 0x0000000000017941 */ /* 0x000fea0003800000 */
.L_x_38:
[----:B-----5:R-:W-:Y:S01]  /*2820*/  LOP3.LUT R7, R24, 0xffffe000, RZ, 0xc0, !PT ;  /* 0xffffe00018077812 */ /* 0x020fe200078ec0ff */
        /* <DEDUP_REMOVED lines=8> */
.L_x_41:
[----:B------:R-:W-:Y:S05]  /*28b0*/  BSYNC B1 ;  /* 0x0000000000017941 */ /* 0x000fea0003800000 */
.L_x_40:
[----:B0----5:R-:W-:Y:S01]  /*28c0*/  LOP3.LUT R7, R24, 0xffffe000, RZ, 0xc0, !PT ;  /* 0xffffe00018077812 */ /* 0x021fe200078ec0ff */
        /* <DEDUP_REMOVED lines=9> */
.L_x_43:
[----:B------:R-:W-:Y:S05]  /*2960*/  BSYNC B1 ;  /* 0x0000000000017941 */ /* 0x000fea0003800000 */
.L_x_42:
        /* <DEDUP_REMOVED lines=10> */
.L_x_45:
[----:B------:R-:W-:Y:S05]  /*2a10*/  BSYNC B1 ;  /* 0x0000000000017941 */ /* 0x000fea0003800000 */
.L_x_44:
        /* <DEDUP_REMOVED lines=9> */
.L_x_47:
[----:B------:R-:W-:Y:S05]  /*2ab0*/  BSYNC B1 ;  /* 0x0000000000017941 */ /* 0x000fea0003800000 */
.L_x_46:
        /* <DEDUP_REMOVED lines=9> */
.L_x_49:
[----:B------:R-:W-:Y:S05]  /*2b50*/  BSYNC B1 ;  /* 0x0000000000017941 */ /* 0x000fea0003800000 */
.L_x_48:
        /* <DEDUP_REMOVED lines=10> */
.L_x_51:
[----:B------:R-:W-:Y:S05]  /*2c00*/  BSYNC B1 ;  /* 0x0000000000017941 */ /* 0x000fea0003800000 */
.L_x_50:
        /* <DEDUP_REMOVED lines=10> */
.L_x_53:
[----:B------:R-:W-:Y:S05]  /*2cb0*/  BSYNC B1 ;  /* 0x0000000000017941 */ /* 0x000fea0003800000 */
.L_x_52:
        /* <DEDUP_REMOVED lines=9> */
.L_x_55:
[----:B------:R-:W-:Y:S05]  /*2d50*/  BSYNC B1 ;  /* 0x0000000000017941 */ /* 0x000fea0003800000 */
.L_x_54:
        /* <DEDUP_REMOVED lines=9> */
.L_x_57:
[----:B------:R-:W-:Y:S05]  /*2df0*/  BSYNC B1 ;  /* 0x0000000000017941 */ /* 0x000fea0003800000 */
.L_x_56:
        /* <DEDUP_REMOVED lines=10> */
.L_x_59:
[----:B------:R-:W-:Y:S05]  /*2ea0*/  BSYNC B1 ;  /* 0x0000000000017941 */ /* 0x000fea0003800000 */
.L_x_58:
        /* <DEDUP_REMOVED lines=10> */
.L_x_61:
[----:B------:R-:W-:Y:S05]  /*2f50*/  BSYNC B1 ;  /* 0x0000000000017941 */ /* 0x000fea0003800000 */
.L_x_60:
        /* <DEDUP_REMOVED lines=9> */
.L_x_63:
[----:B------:R-:W-:Y:S05]  /*2ff0*/  BSYNC B1 ;  /* 0x0000000000017941 */ /* 0x000fea0003800000 */
.L_x_62:
        /* <DEDUP_REMOVED lines=9> */
.L_x_65:
[----:B------:R-:W-:Y:S05]  /*3090*/  BSYNC B1 ;  /* 0x0000000000017941 */ /* 0x000fea0003800000 */
.L_x_64:
        /* <DEDUP_REMOVED lines=10> */
.L_x_67:
[----:B------:R-:W-:Y:S05]  /*3140*/  BSYNC B1 ;  /* 0x0000000000017941 */ /* 0x000fea0003800000 */
.L_x_66:
        /* <DEDUP_REMOVED lines=10> */
.L_x_69:
[----:B------:R-:W-:Y:S05]  /*31f0*/  BSYNC B1 ;  /* 0x0000000000017941 */ /* 0x000fea0003800000 */
.L_x_68:
        /* <DEDUP_REMOVED lines=9> */
.L_x_71:
[----:B------:R-:W-:Y:S05]  /*3290*/  BSYNC B1 ;  /* 0x0000000000017941 */ /* 0x000fea0003800000 */
.L_x_70:
        /* <DEDUP_REMOVED lines=9> */
.L_x_73:
[----:B------:R-:W-:Y:S05]  /*3330*/  BSYNC B1 ;  /* 0x0000000000017941 */ /* 0x000fea0003800000 */
.L_x_72:
        /* <DEDUP_REMOVED lines=10> */
.L_x_75:
[----:B------:R-:W-:Y:S05]  /*33e0*/  BSYNC B1 ;  /* 0x0000000000017941 */ /* 0x000fea0003800000 */
.L_x_74:
        /* <DEDUP_REMOVED lines=10> */
.L_x_77:
[----:B------:R-:W-:Y:S05]  /*3490*/  BSYNC B1 ;  /* 0x0000000000017941 */ /* 0x000fea0003800000 */
.L_x_76:
        /* <DEDUP_REMOVED lines=9> */
.L_x_79:
[----:B------:R-:W-:Y:S05]  /*3530*/  BSYNC B1 ;  /* 0x0000000000017941 */ /* 0x000fea0003800000 */
.L_x_78:
        /* <DEDUP_REMOVED lines=9> */
.L_x_81:
[----:B------:R-:W-:Y:S05]  /*35d0*/  BSYNC B1 ;  /* 0x0000000000017941 */ /* 0x000fea0003800000 */
.L_x_80:
        /* <DEDUP_REMOVED lines=10> */
.L_x_83:
[----:B------:R-:W-:Y:S05]  /*3680*/  BSYNC B1 ;  /* 0x0000000000017941 */ /* 0x000fea0003800000 */
.L_x_82:
[----:B-----5:R-:W-:Y:S01]  /*3690*/  LOP3.LUT R7, R24, 0xffffe000, RZ, 0xc0, !PT ;  /* 0xffffe00018077812 */ /* 0x020fe200078ec0ff */
[----:B------:R-:W-:Y:S01]  /*36a0*/  BSSY B1, `(.L_x_84) ;  /* 0x000000b000017945 */ /* 0x000fe20003800000 */
[----:B------:R-:W-:Y:S01]  /*36b0*/  ISETP.GT.AND P1, PT, R6, 0x39, PT ;  /* 0x000000390600780c */ /* 0x000fe20003f24270 */
[----:B------:R-:W-:Y:S02]  /*36c0*/  @P2 IMAD.MOV.U32 R6, RZ, RZ, R8 ;  /* 0x000000ffff062224 */ /* 0x000fe400078e0008 */
[----:B------:R-:W-:Y:S01]  /*36d0*/  FMUL R7, R7, R56 ;  /* 0x0000003807077220 */ /* 0x000fe20000400000 */
[----:B------:R-:W-:-:S03]  /*36e0*/  ISETP.GT.AND P3, PT, R3, RZ, P1 ;  /* 0x000000ff0300720c */ /* 0x000fc60000f64270 */
[----:B------:R-:W-:Y:S01]  /*36f0*/  FFMA R15, R52, R19, R7 ;  /* 0x00000013340f7223 */ /* 0x000fe20000000007 */
[----:B------:R-:W-:-:S04]  /*3700*/  @P2 IMAD.MOV.U32 R7, RZ, RZ, R9 ;  /* 0x000000ffff072224 */ /* 0x000fc800078e0009 */
[----:B------:R-:W-:-:S05]  /*3710*/  F2FP.TF32.F32.PACK_B R15, R15 ;  /* 0x0000000fff0f723e */ /* 0x000fca00024050ff */
[----:B------:R0:W-:Y:S01]  /*3720*/  @P2 STG.E desc[UR36][R6.64+0xe0], R15 ;  /* 0x0000e00f06002986 */ /* 0x0001e2000c101924 */
[----:B------:R-:W-:Y:S05]  /*3730*/  @!P3 BRA `(.L_x_85) ;  /* 0x000000000004b947 */ /* 0x000fea0003800000 */
[----:B------:R0:W5:Y:S02]  /*3740*/  LDG.E.LTC128B R24, desc[UR36][R4.64+0xe4] ;  /* 0x0000e42404187981 */ /* 0x000164000c1e1920 */
.L_x_85:
[----:B------:R-:W-:Y:S05]  /*3750*/  BSYNC B1 ;  /* 0x0000000000017941 */ /* 0x000fea0003800000 */
.L_x_84:
[----:B01---5:R-:W-:Y:S01]  /*3760*/  LOP3.LUT R5, R24, 0xffffe000, RZ, 0xc0, !PT ;  /* 0xffffe00018057812 */ /* 0x023fe200078ec0ff */
        /* <DEDUP_REMOVED lines=8> */
.L_x_87:
[----:B------:R-:W-:Y:S05]  /*37f0*/  BSYNC B1 ;  /* 0x0000000000017941 */ /* 0x000fea0003800000 */
.L_x_86:
[----:B-----5:R-:W-:Y:S01]  /*3800*/  LOP3.LUT R5, R24, 0xffffe000, RZ, 0xc0, !PT ;  /* 0xffffe00018057812 */ /* 0x020fe200078ec0ff */
[----:B------:R-:W-:Y:S01]  /*3810*/  @P0 IMAD.MOV.U32 R4, RZ, RZ, R12 ;  /* 0x000000ffff040224 */ /* 0x000fe200078e000c */
[----:B------:R-:W-:Y:S01]  /*3820*/  ISETP.GT.AND P1, PT, R3, 0x8, P1 ;  /* 0x000000080300780c */ /* 0x000fe20000f24270 */
[----:B------:R-:W-:Y:S02]  /*3830*/  BSSY B1, `(.L_x_88) ;  /* 0x0000008000017945 */ /* 0x000fe40003800000 */
[----:B------:R-:W-:-:S04]  /*3840*/  FMUL R5, R5, R56 ;  /* 0x0000003805057220 */ /* 0x000fc80000400000 */
[----:B------:R-:W-:Y:S01]  /*3850*/  FFMA R7, R54, R19, R5 ;  /* 0x0000001336077223 */ /* 0x000fe20000000005 */
[----:B------:R-:W-:-:S04]  /*3860*/  @P0 IMAD.MOV.U32 R5, RZ, RZ, R13 ;  /* 0x000000ffff050224 */ /* 0x000fc800078e000d */
[----:B------:R-:W-:-:S05]  /*3870*/  F2FP.TF32.F32.PACK_B R7, R7 ;  /* 0x00000007ff07723e */ /* 0x000fca00024050ff */
[----:B------:R0:W-:Y:S01]  /*3880*/  @P0 STG.E desc[UR36][R4.64+0xe0], R7 ;  /* 0x0000e00704000986 */ /* 0x0001e2000c101924 */
[----:B------:R-:W-:Y:S05]  /*3890*/  @!P1 BRA `(.L_x_89) ;  /* 0x0000000000049947 */ /* 0x000fea0003800000 */
[----:B------:R0:W5:Y:S02]  /*38a0*/  LDG.E.LTC128B R24, desc[UR36][R10.64+0xe4] ;  /* 0x0000e4240a187981 */ /* 0x000164000c1e1920 */
.L_x_89:
[----:B------:R-:W-:Y:S05]  /*38b0*/  BSYNC B1 ;  /* 0x0000000000017941 */ /* 0x000fea0003800000 */
.L_x_88:
[----:B------:R-:W-:Y:S05]  /*38c0*/  @!P1 BRA `(.L_x_90) ;  /* 0x0000000800909947 */ /* 0x000fea0003800000 */
[----:B-----5:R-:W-:-:S05]  /*38d0*/  LOP3.LUT R3, R24, 0xffffe000, RZ, 0xc0, !PT ;  /* 0xffffe00018037812 */ /* 0x020fca00078ec0ff */
[----:B0-----:R-:W-:-:S04]  /*38e0*/  FMUL R4, R3, R56 ;  /* 0x0000003803047220 */ /* 0x001fc80000400000 */
[----:B------:R-:W-:-:S05]  /*38f0*/  FFMA R55, R55, R19, R4 ;  /* 0x0000001337377223 */ /* 0x000fca0000000004 */
[----:B------:R-:W-:-:S05]  /*3900*/  F2FP.TF32.F32.PACK_B R55, R55 ;  /* 0x00000037ff37723e */ /* 0x000fca00024050ff */
[----:B------:R0:W-:Y:S01]  /*3910*/  STG.E desc[UR36][R12.64+0xe4], R55 ;  /* 0x0000e4370c007986 */ /* 0x0001e2000c101924 */
[----:B------:R-:W-:Y:S05]  /*3920*/  BRA `(.L_x_90) ;  /* 0x0000000800787947 */ /* 0x000fea0003800000 */
.L_x_29:
[----:B------:R-:W-:Y:S01]  /*3930*/  ISETP.GT.AND P4, PT, R6, 0x1, PT ;  /* 0x000000010600780c */ /* 0x000fe20003f84270 */
[----:B------:R-:W-:Y:S01]  /*3940*/  ULDC.64 UR4, c[0x0][0x5c0] ;  /* 0x0001700000047ab9 */ /* 0x000fe20000000a00 */
[-C--:B------:R-:W-:Y:S01]  /*3950*/  FMUL R7, R24, R19.reuse ;  /* 0x0000001318077220 */ /* 0x080fe20000400000 */
[----:B------:R-:W-:Y:S01]  /*3960*/  LEA R4, P3, R70, UR4, 0x2 ;  /* 0x0000000446047c11 */ /* 0x000fe2000f8610ff */
[-C--:B------:R-:W-:Y:S01]  /*3970*/  FMUL R25, R25, R19.reuse ;  /* 0x0000001319197220 */ /* 0x080fe20000400000 */
[----:B------:R-:W-:Y:S01]  /*3980*/  ISETP.GT.AND P1, PT, R3, RZ, P4 ;  /* 0x000000ff0300720c */ /* 0x000fe20002724270 */
[-C--:B------:R-:W-:Y:S01]  /*3990*/  FMUL R11, R26, R19.reuse ;  /* 0x000000131a0b7220 */ /* 0x080fe20000400000 */
[----:B------:R-:W-:Y:S01]  /*39a0*/  LEA.HI.X R5, R70, UR5, R81, 0x2, P3 ;  /* 0x0000000546057c11 */ /* 0x000fe200098f1451 */
[----:B------:R-:W-:Y:S01]  /*39b0*/  FMUL R27, R27, R19 ;  /* 0x000000131b1b7220 */ /* 0x000fe20000400000 */
[----:B------:R-:W-:Y:S01]  /*39c0*/  F2FP.TF32.F32.PACK_B R7, R7 ;  /* 0x00000007ff07723e */ /* 0x000fe200024050ff */
[----:B------:R-:W-:Y:S01]  /*39d0*/  FMUL R29, R29, R19 ;  /* 0x000000131d1d7220 */ /* 0x000fe20000400000 */
[----:B------:R-:W-:Y:S01]  /*39e0*/  F2FP.TF32.F32.PACK_B R25, R25 ;  /* 0x00000019ff19723e */ /* 0x000fe200024050ff */
[-C--:B------:R-:W-:Y:S01]  /*39f0*/  FMUL R31, R31, R19.reuse ;  /* 0x000000131f1f7220 */ /* 0x080fe20000400000 */
[C---:B------:R-:W-:Y:S01]  /*3a00*/  SHF.L.U64.HI R9, R57.reuse, 0x2, R58 ;  /* 0x0000000239097819 */ /* 0x040fe2000001023a */
[----:B------:R0:W-:Y:S01]  /*3a10*/  @P2 STG.E desc[UR36][R4.64], R7 ;  /* 0x0000000704002986 */ /* 0x0001e2000c101924 */
[----:B------:R-:W-:Y:S01]  /*3a20*/  LEA R8, P3, R57, R4, 0x2 ;  /* 0x0000000439087211 */ /* 0x000fe200078610ff */
[-C--:B------:R-:W-:Y:S01]  /*3a30*/  FMUL R13, R32, R19.reuse ;  /* 0x00000013200d7220 */ /* 0x080fe20000400000 */
[C---:B------:R-:W-:Y:S01]  /*3a40*/  ISETP.GT.AND P2, PT, R6.reuse, 0x8, PT ;  /* 0x000000080600780c */ /* 0x040fe20003f44270 */
[----:B------:R-:W-:Y:S01]  /*3a50*/  @P1 STG.E desc[UR36][R4.64+0x4], R25 ;  /* 0x0000041904001986 */ /* 0x000fe2000c101924 */
[----:B------:R-:W-:Y:S01]  /*3a60*/  ISETP.GT.AND P1, PT, R6, 0x9, PT ;  /* 0x000000090600780c */ /* 0x000fe20003f24270 */
[----:B------:R-:W-:Y:S01]  /*3a70*/  IMAD.X R9, R9, 0x1, R5, P3 ;  /* 0x0000000109097824 */ /* 0x000fe200018e0605 */
[----:B------:R-:W-:Y:S01]  /*3a80*/  ISETP.GT.AND P0, PT, R3, 0x8, P0 ;  /* 0x000000080300780c */ /* 0x000fe20000704270 */
[-C--:B------:R-:W-:Y:S01]  /*3a90*/  FMUL R33, R33, R19.reuse ;  /* 0x0000001321217220 */ /* 0x080fe20000400000 */
[----:B------:R-:W-:Y:S01]  /*3aa0*/  ISETP.GT.AND P4, PT, R3, 0x8, P4 ;  /* 0x000000080300780c */ /* 0x000fe20002784270 */
[-C--:B------:R-:W-:Y:S01]  /*3ab0*/  FMUL R35, R35, R19.reuse ;  /* 0x0000001323237220 */ /* 0x080fe20000400000 */
[C---:B------:R-:W-:Y:S01]  /*3ac0*/  ISETP.GT.AND P5, PT, R3.reuse, RZ, P2 ;  /* 0x000000ff0300720c */ /* 0x040fe200017a4270 */
[-C--:B0-----:R-:W-:Y:S01]  /*3ad0*/  FMUL R7, R28, R19.reuse ;  /* 0x000000131c077220 */ /* 0x081fe20000400000 */
[----:B------:R-:W-:Y:S01]  /*3ae0*/  ISETP.GT.AND P3, PT, R3, RZ, P1 ;  /* 0x000000ff0300720c */ /* 0x000fe20000f64270 */
[----:B------:R-:W-:Y:S01]  /*3af0*/  FMUL R37, R37, R19 ;  /* 0x0000001325257220 */ /* 0x000fe20000400000 */
[----:B------:R-:W-:Y:S01]  /*3b00*/  F2FP.TF32.F32.PACK_B R11, R11 ;  /* 0x0000000bff0b723e */ /* 0x000fe200024050ff */
[----:B------:R-:W-:Y:S01]  /*3b10*/  FMUL R39, R39, R19 ;  /* 0x0000001327277220 */ /* 0x000fe20000400000 */
[----:B------:R-:W-:Y:S01]  /*3b20*/  F2FP.TF32.F32.PACK_B R27, R27 ;  /* 0x0000001bff1b723e */ /* 0x000fe200024050ff */
[----:B------:R-:W-:Y:S01]  /*3b30*/  FMUL R41, R41, R19 ;  /* 0x0000001329297220 */ /* 0x000fe20000400000 */
[----:B------:R-:W-:Y:S01]  /*3b40*/  F2FP.TF32.F32.PACK_B R7, R7 ;  /* 0x00000007ff07723e */ /* 0x000fe200024050ff */
[----:B------:R0:W-:Y:S01]  /*3b50*/  @P0 STG.E desc[UR36][R8.64], R11 ;  /* 0x0000000b08000986 */ /* 0x0001e2000c101924 */
[----:B------:R-:W-:Y:S01]  /*3b60*/  F2FP.TF32.F32.PACK_B R29, R29 ;  /* 0x0000001dff1d723e */ /* 0x000fe200024050ff */
[-C--:B------:R-:W-:Y:S01]  /*3b70*/  FMUL R43, R43, R19.reuse ;  /* 0x000000132b2b7220 */ /* 0x080fe20000400000 */
[C---:B------:R-:W-:Y:S01]  /*3b80*/  ISETP.GT.AND P0, PT, R6.reuse, 0x10, PT ;  /* 0x000000100600780c */ /* 0x040fe20003f04270 */
[----:B------:R-:W-:Y:S01]  /*3b90*/  @P4 STG.E desc[UR36][R8.64+0x4], R27 ;  /* 0x0000041b08004986 */ /* 0x000fe2000c101924 */
[----:B------:R-:W-:Y:S01]  /*3ba0*/  ISETP.GT.AND P2, PT, R3, 0x8, P2 ;  /* 0x000000080300780c */ /* 0x000fe20001744270 */
[-C--:B------:R-:W-:Y:S01]  /*3bb0*/  FMUL R45, R45, R19.reuse ;  /* 0x000000132d2d7220 */ /* 0x080fe20000400000 */
[C---:B------:R-:W-:Y:S01]  /*3bc0*/  ISETP.GT.AND P1, PT, R3.reuse, 0x8, P1 ;  /* 0x000000080300780c */ /* 0x040fe20000f24270 */
[----:B------:R1:W-:Y:S01]  /*3bd0*/  @P5 STG.E desc[UR36][R4.64+0x20], R7 ;  /* 0x0000200704005986 */ /* 0x0003e2000c101924 */
[----:B------:R-:W-:Y:S01]  /*3be0*/  ISETP.GT.AND P5, PT, R3, RZ, P0 ;  /* 0x000000ff0300720c */ /* 0x000fe200007a4270 */
[----:B------:R-:W-:Y:S01]  /*3bf0*/  FMUL R47, R47, R19 ;  /* 0x000000132f2f7220 */ /* 0x000fe20000400000 */
[----:B------:R-:W-:Y:S01]  /*3c00*/  F2FP.TF32.F32.PACK_B R31, R31 ;  /* 0x0000001fff1f723e */ /* 0x000fe200024050ff */
[----:B------:R-:W-:Y:S01]  /*3c10*/  @P3 STG.E desc[UR36][R4.64+0x24], R29 ;  /* 0x0000241d04003986 */ /* 0x000fe2000c101924 */
[----:B------:R-:W-:Y:S01]  /*3c20*/  ISETP.GT.AND P3, PT, R6, 0x11, PT ;  /* 0x000000110600780c */ /* 0x000fe20003f64270 */
[----:B0-----:R-:W-:Y:S01]  /*3c30*/  FMUL R11, R30, R19 ;  /* 0x000000131e0b7220 */ /* 0x001fe20000400000 */
[----:B------:R-:W-:Y:S01]  /*3c40*/  F2FP.TF32.F32.PACK_B R13, R13 ;  /* 0x0000000dff0d723e */ /* 0x000fe200024050ff */
[-C--:B------:R-:W-:Y:S01]  /*3c50*/  FMUL R49, R49, R19.reuse ;  /* 0x0000001331317220 */ /* 0x080fe20000400000 */
[----:B------:R-:W-:Y:S01]  /*3c60*/  ISETP.GT.AND P4, PT, R3, RZ, P3 ;  /* 0x000000ff0300720c */ /* 0x000fe20001f84270 */
[----:B------:R-:W-:Y:S01]  /*3c70*/  FMUL R15, R50, R19 ;  /* 0x00000013320f7220 */ /* 0x000fe20000400000 */
[----:B------:R-:W-:Y:S01]  /*3c80*/  F2FP.TF32.F32.PACK_B R11, R11 ;  /* 0x0000000bff0b723e */ /* 0x000fe200024050ff */
[----:B-1----:R-:W-:Y:S01]  /*3c90*/  FMUL R7, R34, R19 ;  /* 0x0000001322077220 */ /* 0x002fe20000400000 */
[----:B------:R-:W-:Y:S01]  /*3ca0*/  F2FP.TF32.F32.PACK_B R33, R33 ;  /* 0x00000021ff21723e */ /* 0x000fe200024050ff */
[-C--:B------:R-:W-:Y:S01]  /*3cb0*/  FMUL R51, R51, R19.reuse ;  /* 0x0000001333337220 */ /* 0x080fe20000400000 */
[----:B------:R-:W-:Y:S01]  /*3cc0*/  ISETP.GT.AND P0, PT, R3, 0x8, P0 ;  /* 0x000000080300780c */ /* 0x000fe20000704270 */
[----:B------:R0:W-:Y:S01]  /*3cd0*/  @P2 STG.E desc[UR36][R8.64+0x20], R11 ;  /* 0x0000200b08002986 */ /* 0x0001e2000c101924 */
[----:B------:R-:W-:Y:S01]  /*3ce0*/  ISETP.GT.AND P2, PT, R6, 0x19, PT ;  /* 0x000000190600780c */ /* 0x000fe20003f44270 */
[----:B------:R-:W-:Y:S01]  /*3cf0*/  FMUL R21, R52, R19 ;  /* 0x0000001334157220 */ /* 0x000fe20000400000 */
[----:B------:R-:W-:Y:S01]  /*3d00*/  F2FP.TF32.F32.PACK_B R7, R7 ;  /* 0x00000007ff07723e */ /* 0x000fe200024050ff */
[----:B------:R-:W-:Y:S01]  /*3d10*/  @P1 STG.E desc[UR36][R8.64+0x24], R31 ;  /* 0x0000241f08001986 */ /* 0x000fe2000c101924 */
[----:B------:R-:W-:Y:S01]  /*3d20*/  ISETP.GT.AND P1, PT, R6, 0x18, PT ;  /* 0x000000180600780c */ /* 0x000fe20003f24270 */
[----:B------:R-:W-:Y:S01]  /*3d30*/  FMUL R53, R53, R19 ;  /* 0x0000001335357220 */ /* 0x000fe20000400000 */
[----:B------:R-:W-:Y:S01]  /*3d40*/  F2FP.TF32.F32.PACK_B R35, R35 ;  /* 0x00000023ff23723e */ /* 0x000fe200024050ff */
[----:B------:R1:W-:Y:S01]  /*3d50*/  @P5 STG.E desc[UR36][R4.64+0x40], R13 ;  /* 0x0000400d04005986 */ /* 0x0003e2000c101924 */
[----:B------:R-:W-:Y:S01]  /*3d60*/  ISETP.GT.AND P5, PT, R3, RZ, P1 ;  /* 0x000000ff0300720c */ /* 0x000fe20000fa4270 */
[----:B------:R-:W-:Y:S01]  /*3d70*/  FMUL R55, R55, R19 ;  /* 0x0000001337377220 */ /* 0x000fe20000400000 */
[----:B------:R-:W-:Y:S01]  /*3d80*/  F2FP.TF32.F32.PACK_B R37, R37 ;  /* 0x00000025ff25723e */ /* 0x000fe200024050ff */
[----:B------:R-:W-:Y:S01]  /*3d90*/  @P4 STG.E desc[UR36][R4.64+0x44], R33 ;  /* 0x0000442104004986 */ /* 0x000fe2000c101924 */
[C---:B------:R-:W-:Y:S01]  /*3da0*/  ISETP.GT.AND P4, PT, R3.reuse, 0x8, P3 ;  /* 0x000000080300780c */ /* 0x040fe20001f84270 */
[----:B0-----:R-:W-:Y:S01]  /*3db0*/  FMUL R11, R36, R19 ;  /* 0x00000013240b7220 */ /* 0x001fe20000400000 */
[----:B------:R-:W-:Y:S01]  /*3dc0*/  ISETP.GT.AND P3, PT, R3, RZ, P2 ;  /* 0x000000ff0300720c */ /* 0x000fe20001764270 */
[----:B------:R0:W-:Y:S01]  /*3dd0*/  @P0 STG.E desc[UR36][R8.64+0x40], R7 ;  /* 0x0000400708000986 */ /* 0x0001e2000c101924 */
[----:B------:R-:W-:-:S02]  /*3de0*/  ISETP.GT.AND P0, PT, R6, 0x20, PT ;  /* 0x000000200600780c */ /* 0x000fc40003f04270 */
[----:B------:R-:W-:Y:S01]  /*3df0*/  F2FP.TF32.F32.PACK_B R11, R11 ;  /* 0x0000000bff0b723e */ /* 0x000fe200024050ff */
[----:B-1----:R-:W-:Y:S01]  /*3e00*/  FMUL R13, R40, R19 ;  /* 0x00000013280d7220 */ /* 0x002fe20000400000 */
[C---:B------:R-:W-:Y:S02]  /*3e10*/  ISETP.GT.AND P1, PT, R3.reuse, 0x8, P1 ;  /* 0x000000080300780c */ /* 0x040fe40000f24270 */
[----:B------:R-:W-:Y:S02]  /*3e20*/  F2FP.TF32.F32.PACK_B R39, R39 ;  /* 0x00000027ff27723e */ /* 0x000fe400024050ff */
[----:B------:R-:W-:Y:S01]  /*3e30*/  F2FP.TF32.F32.PACK_B R13, R13 ;  /* 0x0000000dff0d723e */ /* 0x000fe200024050ff */
[----:B------:R-:W-:Y:S01]  /*3e40*/  @P4 STG.E desc[UR36][R8.64+0x44], R35 ;  /* 0x0000442308004986 */ /* 0x000fe2000c101924 */
[C---:B------:R-:W-:Y:S01]  /*3e50*/  ISETP.GT.AND P4, PT, R3.reuse, 0x8, P2 ;  /* 0x000000080300780c */ /* 0x040fe20001784270 */
[----:B0-----:R-:W-:Y:S01]  /*3e60*/  FMUL R7, R38, R19 ;  /* 0x0000001326077220 */ /* 0x001fe20000400000 */
[----:B------:R-:W-:Y:S01]  /*3e70*/  ISETP.GT.AND P2, PT, R6, 0x21, PT ;  /* 0x000000210600780c */ /* 0x000fe20003f44270 */
[----:B------:R0:W-:Y:S01]  /*3e80*/  @P5 STG.E desc[UR36][R4.64+0x60], R11 ;  /* 0x0000600b04005986 */ /* 0x0001e2000c101924 */
[----:B------:R-:W-:-:S02]  /*3e90*/  ISETP.GT.AND P5, PT, R3, RZ, P0 ;  /* 0x000000ff0300720c */ /* 0x000fc400007a4270 */
[----:B------:R-:W-:Y:S01]  /*3ea0*/  F2FP.TF32.F32.PACK_B R7, R7 ;  /* 0x00000007ff07723e */ /* 0x000fe200024050ff */
[----:B------:R-:W-:Y:S01]  /*3eb0*/  @P3 STG.E desc[UR36][R4.64+0x64], R37 ;  /* 0x0000642504003986 */ /* 0x000fe2000c101924 */
[C---:B------:R-:W-:Y:S02]  /*3ec0*/  ISETP.GT.AND P3, PT, R3.reuse, RZ, P2 ;  /* 0x000000ff0300720c */ /* 0x040fe40001764270 */
[----:B------:R-:W-:Y:S01]  /*3ed0*/  F2FP.TF32.F32.PACK_B R41, R41 ;  /* 0x00000029ff29723e */ /* 0x000fe200024050ff */
[----:B------:R1:W-:Y:S01]  /*3ee0*/  @P1 STG.E desc[UR36][R8.64+0x60], R7 ;  /* 0x0000600708001986 */ /* 0x0003e2000c101924 */
[----:B------:R-:W-:Y:S02]  /*3ef0*/  ISETP.GT.AND P0, PT, R3, 0x8, P0 ;  /* 0x000000080300780c */ /* 0x000fe40000704270 */
[----:B------:R-:W-:Y:S01]  /*3f00*/  F2FP.TF32.F32.PACK_B R43, R43 ;  /* 0x0000002bff2b723e */ /* 0x000fe200024050ff */
[----:B------:R-:W-:Y:S01]  /*3f10*/  @P4 STG.E desc[UR36][R8.64+0x64], R39 ;  /* 0x0000642708004986 */ /* 0x000fe2000c101924 */
[----:B------:R-:W-:Y:S01]  /*3f20*/  ISETP.GT.AND P4, PT, R6, 0x28, PT ;  /* 0x000000280600780c */ /* 0x000fe20003f84270 */
[----:B0-----:R-:W-:Y:S01]  /*3f30*/  FMUL R11, R44, R19 ;  /* 0x000000132c0b7220 */ /* 0x001fe20000400000 */
[----:B------:R-:W-:Y:S01]  /*3f40*/  F2FP.TF32.F32.PACK_B R45, R45 ;  /* 0x0000002dff2d723e */ /* 0x000fe200024050ff */
[----:B------:R0:W-:Y:S01]  /*3f50*/  @P5 STG.E desc[UR36][R4.64+0x80], R13 ;  /* 0x0000800d04005986 */ /* 0x0001e2000c101924 */
[----:B------:R-:W-:-:S02]  /*3f60*/  ISETP.GT.AND P5, PT, R6, 0x29, PT ;  /* 0x000000290600780c */ /* 0x000fc40003fa4270 */
[----:B------:R-:W-:Y:S01]  /*3f70*/  F2FP.TF32.F32.PACK_B R11, R11 ;  /* 0x0000000bff0b723e */ /* 0x000fe200024050ff */
[----:B------:R-:W-:Y:S01]  /*3f80*/  @P3 STG.E desc[UR36][R4.64+0x84], R41 ;  /* 0x0000842904003986 */ /* 0x000fe2000c101924 */
[C---:B------:R-:W-:Y:S01]  /*3f90*/  ISETP.GT.AND P3, PT, R3.reuse, 0x8, P2 ;  /* 0x000000080300780c */ /* 0x040fe20001764270 */
[-C--:B-1----:R-:W-:Y:S01]  /*3fa0*/  FMUL R7, R42, R19.reuse ;  /* 0x000000132a077220 */ /* 0x082fe20000400000 */
[C---:B------:R-:W-:Y:S02]  /*3fb0*/  ISETP.GT.AND P2, PT, R3.reuse, RZ, P4 ;  /* 0x000000ff0300720c */ /* 0x040fe40002744270 */
[C---:B------:R-:W-:Y:S02]  /*3fc0*/  ISETP.GT.AND P1, PT, R3.reuse, RZ, P5 ;  /* 0x000000ff0300720c */ /* 0x040fe40002f24270 */
[----:B------:R-:W-:Y:S01]  /*3fd0*/  ISETP.GT.AND P4, PT, R3, 0x8, P4 ;  /* 0x000000080300780c */ /* 0x000fe20002784270 */
[----:B0-----:R-:W-:Y:S01]  /*3fe0*/  FMUL R13, R46, R19 ;  /* 0x000000132e0d7220 */ /* 0x001fe20000400000 */
[----:B------:R-:W-:-:S02]  /*3ff0*/  F2FP.TF32.F32.PACK_B R7, R7 ;  /* 0x00000007ff07723e */ /* 0x000fc400024050ff */
[----:B------:R-:W-:Y:S02]  /*4000*/  ISETP.GT.AND P5, PT, R3, 0x8, P5 ;  /* 0x000000080300780c */ /* 0x000fe40002fa4270 */
[----:B------:R-:W-:Y:S01]  /*4010*/  F2FP.TF32.F32.PACK_B R13, R13 ;  /* 0x0000000dff0d723e */ /* 0x000fe200024050ff */
[----:B------:R0:W-:Y:S01]  /*4020*/  @P0 STG.E desc[UR36][R8.64+0x80], R7 ;  /* 0x0000800708000986 */ /* 0x0001e2000c101924 */
[C---:B------:R-:W-:Y:S02]  /*4030*/  ISETP.GT.AND P0, PT, R6.reuse, 0x39, PT ;  /* 0x000000390600780c */ /* 0x040fe40003f04270 */
[----:B------:R-:W-:Y:S01]  /*4040*/  F2FP.TF32.F32.PACK_B R47, R47 ;  /* 0x0000002fff2f723e */ /* 0x000fe200024050ff */
[----:B------:R-:W-:Y:S01]  /*4050*/  @P3 STG.E desc[UR36][R8.64+0x84], R43 ;  /* 0x0000842b08003986 */ /* 0x000fe2000c101924 */
[C---:B------:R-:W-:Y:S02]  /*4060*/  ISETP.GT.AND P3, PT, R6.reuse, 0x30, PT ;  /* 0x000000300600780c */ /* 0x040fe40003f64270 */
[----:B------:R-:W-:Y:S01]  /*4070*/  F2FP.TF32.F32.PACK_B R49, R49 ;  /* 0x00000031ff31723e */ /* 0x000fe200024050ff */
[----:B------:R1:W-:Y:S01]  /*4080*/  @P2 STG.E desc[UR36][R4.64+0xa0], R11 ;  /* 0x0000a00b04002986 */ /* 0x0003e2000c101924 */
[----:B------:R-:W-:-:S02]  /*4090*/  ISETP.GT.AND P2, PT, R6, 0x31, PT ;  /* 0x000000310600780c */ /* 0x000fc40003f44270 */
[----:B------:R-:W-:Y:S01]  /*40a0*/  F2FP.TF32.F32.PACK_B R15, R15 ;  /* 0x0000000fff0f723e */ /* 0x000fe200024050ff */
[----:B------:R-:W-:Y:S01]  /*40b0*/  @P1 STG.E desc[UR36][R4.64+0xa4], R45 ;  /* 0x0000a42d04001986 */ /* 0x000fe2000c101924 */
[----:B------:R-:W-:Y:S01]  /*40c0*/  ISETP.GT.AND P1, PT, R6, 0x38, PT ;  /* 0x000000380600780c */ /* 0x000fe20003f24270 */
[----:B------:R-:W-:Y:S01]  /*40d0*/  @P4 IMAD.MOV.U32 R6, RZ, RZ, R8 ;  /* 0x000000ffff064224 */ /* 0x000fe200078e0008 */
[----:B------:R-:W-:Y:S01]  /*40e0*/  F2FP.TF32.F32.PACK_B R51, R51 ;  /* 0x00000033ff33723e */ /* 0x000fe200024050ff */
[----:B0-----:R-:W-:Y:S01]  /*40f0*/  @P4 IMAD.MOV.U32 R7, RZ, RZ, R9 ;  /* 0x000000ffff074224 */ /* 0x001fe200078e0009 */
[----:B------:R-:W-:Y:S02]  /*4100*/  F2FP.TF32.F32.PACK_B R21, R21 ;  /* 0x00000015ff15723e */ /* 0x000fe400024050ff */
[----:B------:R-:W-:Y:S01]  /*4110*/  F2FP.TF32.F32.PACK_B R53, R53 ;  /* 0x00000035ff35723e */ /* 0x000fe200024050ff */
[----:B-1----:R-:W-:Y:S01]  /*4120*/  FMUL R11, R48, R19 ;  /* 0x00000013300b7220 */ /* 0x002fe20000400000 */
[----:B------:R0:W-:Y:S01]  /*4130*/  @P4 STG.E desc[UR36][R6.64+0xa0], R13 ;  /* 0x0000a00d06004986 */ /* 0x0001e2000c101924 */
[----:B------:R-:W-:-:S02]  /*4140*/  ISETP.GT.AND P4, PT, R3, RZ, P3 ;  /* 0x000000ff0300720c */ /* 0x000fc40001f84270 */
[----:B------:R-:W-:Y:S02]  /*4150*/  ISETP.GT.AND P3, PT, R3, 0x8, P3 ;  /* 0x000000080300780c */ /* 0x000fe40001f64270 */
[----:B------:R-:W-:Y:S02]  /*4160*/  F2FP.TF32.F32.PACK_B R11, R11 ;  /* 0x0000000bff0b723e */ /* 0x000fe400024050ff */
[----:B------:R-:W-:Y:S01]  /*4170*/  F2FP.TF32.F32.PACK_B R55, R55 ;  /* 0x00000037ff37723e */ /* 0x000fe200024050ff */
[----:B0-----:R-:W-:Y:S02]  /*4180*/  @P5 IMAD.MOV.U32 R6, RZ, RZ, R8 ;  /* 0x000000ffff065224 */ /* 0x001fe400078e0008 */
[----:B------:R-:W-:Y:S01]  /*4190*/  FMUL R13, R54, R19 ;  /* 0x00000013360d7220 */ /* 0x000fe20000400000 */
[----:B------:R-:W-:-:S04]  /*41a0*/  @P5 IMAD.MOV.U32 R7, RZ, RZ, R9 ;  /* 0x000000ffff075224 */ /* 0x000fc800078e0009 */
[----:B------:R-:W-:Y:S01]  /*41b0*/  F2FP.TF32.F32.PACK_B R13, R13 ;  /* 0x0000000dff0d723e */ /* 0x000fe200024050ff */
[----:B------:R0:W-:Y:S01]  /*41c0*/  @P5 STG.E desc[UR36][R6.64+0xa4], R47 ;  /* 0x0000a42f06005986 */ /* 0x0001e2000c101924 */
[C---:B------:R-:W-:Y:S02]  /*41d0*/  ISETP.GT.AND P5, PT, R3.reuse, RZ, P2 ;  /* 0x000000ff0300720c */ /* 0x040fe400017a4270 */
[C---:B------:R-:W-:Y:S01]  /*41e0*/  ISETP.GT.AND P2, PT, R3.reuse, 0x8, P2 ;  /* 0x000000080300780c */ /* 0x040fe20001744270 */
[----:B------:R-:W-:Y:S01]  /*41f0*/  @P4 STG.E desc[UR36][R4.64+0xc0], R11 ;  /* 0x0000c00b04004986 */ /* 0x000fe2000c101924 */
[C---:B------:R-:W-:Y:S02]  /*4200*/  ISETP.GT.AND P4, PT, R3.reuse, RZ, P1 ;  /* 0x000000ff0300720c */ /* 0x040fe40000f84270 */
[----:B------:R-:W-:Y:S01]  /*4210*/  ISETP.GT.AND P1, PT, R3, 0x8, P1 ;  /* 0x000000080300780c */ /* 0x000fe20000f24270 */
[----:B0-----:R-:W-:-:S06]  /*4220*/  @P3 IMAD.MOV.U32 R6, RZ, RZ, R8 ;  /* 0x000000ffff063224 */ /* 0x001fcc00078e0008 */
[----:B------:R-:W-:Y:S01]  /*4230*/  @P5 STG.E desc[UR36][R4.64+0xc4], R49 ;  /* 0x0000c43104005986 */ /* 0x000fe2000c101924 */
[C---:B------:R-:W-:Y:S01]  /*4240*/  ISETP.GT.AND P5, PT, R3.reuse, RZ, P0 ;  /* 0x000000ff0300720c */ /* 0x040fe200007a4270 */
[----:B------:R-:W-:Y:S01]  /*4250*/  @P3 IMAD.MOV.U32 R7, RZ, RZ, R9 ;  /* 0x000000ffff073224 */ /* 0x000fe200078e0009 */
[----:B------:R-:W-:-:S04]  /*4260*/  ISETP.GT.AND P0, PT, R3, 0x8, P0 ;  /* 0x000000080300780c */ /* 0x000fc80000704270 */
[----:B------:R0:W-:Y:S02]  /*4270*/  @P3 STG.E desc[UR36][R6.64+0xc0], R15 ;  /* 0x0000c00f06003986 */ /* 0x0001e4000c101924 */
[----:B0-----:R-:W-:Y:S02]  /*4280*/  @P2 IMAD.MOV.U32 R6, RZ, RZ, R8 ;  /* 0x000000ffff062224 */ /* 0x001fe400078e0008 */
[----:B------:R-:W-:-:S05]  /*4290*/  @P2 IMAD.MOV.U32 R7, RZ, RZ, R9 ;  /* 0x000000ffff072224 */ /* 0x000fca00078e0009 */
[----:B------:R-:W-:Y:S04]  /*42a0*/  @P2 STG.E desc[UR36][R6.64+0xc4], R51 ;  /* 0x0000c43306002986 */ /* 0x000fe8000c101924 */
[----:B------:R-:W-:Y:S04]  /*42b0*/  @P4 STG.E desc[UR36][R4.64+0xe0], R21 ;  /* 0x0000e01504004986 */ /* 0x000fe8000c101924 */
[----:B------:R0:W-:Y:S02]  /*42c0*/  @P5 STG.E desc[UR36][R4.64+0xe4], R53 ;  /* 0x0000e43504005986 */ /* 0x0001e4000c101924 */
[----:B0-----:R-:W-:-:S02]  /*42d0*/  @P1 IMAD.MOV.U32 R4, RZ, RZ, R8 ;  /* 0x000000ffff041224 */ /* 0x001fc400078e0008 */
[----:B------:R-:W-:-:S05]  /*42e0*/  @P1 IMAD.MOV.U32 R5, RZ, RZ, R9 ;  /* 0x000000ffff051224 */ /* 0x000fca00078e0009 */
[----:B------:R0:W-:Y:S04]  /*42f0*/  @P1 STG.E desc[UR36][R4.64+0xe0], R13 ;  /* 0x0000e00d04001986 */ /* 0x0001e8000c101924 */
[----:B------:R0:W-:Y:S02]  /*4300*/  @P0 STG.E desc[UR36][R8.64+0xe4], R55 ;  /* 0x0000e43708000986 */ /* 0x0001e4000c101924 */
.L_x_90:
[----:B------:R-:W-:Y:S05]  /*4310*/  BSYNC B0 ;  /* 0x0000000000007941 */ /* 0x000fea0003800000 */
.L_x_28:
[----:B------:R-:W-:Y:S01]  /*4320*/  IADD3 R16, P0, R16, UR38, RZ ;  /* 0x0000002610107c10 */ /* 0x000fe2000ff1e0ff */
[----:B------:R-:W-:Y:S01]  /*4330*/  ULDC.64 UR4, c[0x0][0x650] ;  /* 0x0001940000047ab9 */ /* 0x000fe20000000a00 */
[----:B------:R-:W-:Y:S01]  /*4340*/  PRMT R3, RZ, 0x7610, R3 ;  /* 0x00007610ff037816 */ /* 0x000fe20000000003 */
[----:B------:R-:W-:Y:S01]  /*4350*/  IMAD.MOV.U32 R68, RZ, RZ, -0x1 ;  /* 0xffffffffff447424 */ /* 0x000fe200078e00ff */
[----:B------:R-:W-:Y:S01]  /*4360*/  IADD3.X R17, R17, UR41, RZ, P0, !PT ;  /* 0x0000002911117c10 */ /* 0x000fe200087fe4ff */
[----:B--2---:R-:W-:Y:S01]  /*4370*/  IMAD.MOV.U32 R67, RZ, RZ, -0x1 ;  /* 0xffffffffff437424 */ /* 0x004fe200078e00ff */
[----:B------:R-:W-:-:S04]  /*4380*/  ISETP.GE.U32.AND P0, PT, R16, UR4, PT ;  /* 0x0000000410007c0c */ /* 0x000fc8000bf06070 */
[----:B------:R-:W-:-:S13]  /*4390*/  ISETP.GE.U32.AND.EX P0, PT, R17, UR5, PT, P0 ;  /* 0x0000000511007c0c */ /* 0x000fda000bf06100 */
[----:B------:R-:W-:Y:S05]  /*43a0*/  @P0 BRA `(.L_x_91) ;  /* 0x00000004004c0947 */ /* 0x000fea0003800000 */
[----:B01-3--:R-:W0:Y:S01]  /*43b0*/  LDC.64 R10, c[0x0][0x628] ;  /* 0x00018a00ff0a7b82 */ /* 0x00be220000000a00 */
[----:B----4-:R-:W1:Y:S01]  /*43c0*/  S2R R12, SR_CTAID.X ;  /* 0x00000000000c7919 */ /* 0x010e620000002500 */
[----:B------:R-:W-:Y:S02]  /*43d0*/  IMAD.MOV.U32 R8, RZ, RZ, R16 ;  /* 0x000000ffff087224 */ /* 0x000fe400078e0010 */
[----:B------:R-:W-:Y:S01]  /*43e0*/  IMAD.MOV.U32 R9, RZ, RZ, R17 ;  /* 0x000000ffff097224 */ /* 0x000fe200078e0011 */
[----:B------:R-:W2:Y:S03]  /*43f0*/  S2R R20, SR_CTAID.Y ;  /* 0x0000000000147919 */ /* 0x000ea60000002600 */
[----:B------:R-:W3:Y:S08]  /*4400*/  LDC R0, c[0x0][0x630] ;  /* 0x00018c00ff007b82 */ /* 0x000ef00000000800 */
[----:B------:R-:W4:Y:S01]  /*4410*/  LDC.64 R14, c[0x0][0x620] ;  /* 0x00018800ff0e7b82 */ /* 0x000f220000000a00 */
[----:B0-----:R-:W-:-:S04]  /*4420*/  ISETP.NE.U32.AND P0, PT, R10, RZ, PT ;  /* 0x000000ff0a00720c */ /* 0x001fc80003f05070 */
[----:B------:R-:W-:-:S13]  /*4430*/  ISETP.NE.AND.EX P0, PT, R11, RZ, PT, P0 ;  /* 0x000000ff0b00720c */ /* 0x000fda0003f05300 */
[----:B-1234-:R-:W-:Y:S05]  /*4440*/  @!P0 BRA `(.L_x_92) ;  /* 0x0000000000288947 */ /* 0x01efea0003800000 */
        /* <DEDUP_REMOVED lines=10> */
.L_x_92:
[-CC-:B------:R-:W-:Y:S01]  /*44f0*/  SHF.R.U64 R67, R8, R0.reuse, R9.reuse ;  /* 0x0000000008437219 */ /* 0x180fe20000001209 */
[----:B------:R-:W0:Y:S01]  /*4500*/  LDC.64 R26, c[0x0][0x640] ;  /* 0x00019000ff1a7b82 */ /* 0x000e220000000a00 */
[----:B------:R-:W-:Y:S01]  /*4510*/  SHF.R.U32.HI R0, RZ, R0, R9 ;  /* 0x00000000ff007219 */ /* 0x000fe20000011609 */
[----:B------:R-:W-:Y:S01]  /*4520*/  ULDC UR4, c[0x0][0x150] ;  /* 0x0000540000047ab9 */ /* 0x000fe20000000800 */
[----:B------:R-:W-:Y:S02]  /*4530*/  IADD3 R3, P0, RZ, -R67, RZ ;  /* 0x80000043ff037210 */ /* 0x000fe40007f1e0ff */
[----:B------:R-:W-:-:S03]  /*4540*/  I2FP.F32.U32 R7, R12 ;  /* 0x0000000c00077245 */ /* 0x000fc60000201000 */
[----:B------:R-:W1:Y:S01]  /*4550*/  LDC R6, c[0x0][0x618] ;  /* 0x00018600ff067b82 */ /* 0x000e620000000800 */
[----:B------:R-:W-:Y:S02]  /*4560*/  IMAD.X R5, RZ, RZ, ~R0, P0 ;  /* 0x000000ffff057224 */ /* 0x000fe400000e0e00 */
[----:B------:R-:W-:Y:S01]  /*4570*/  FMUL R7, R7, UR4 ;  /* 0x0000000407077c20 */ /* 0x000fe20008400000 */
[----:B------:R-:W-:Y:S01]  /*4580*/  ULDC UR4, c[0x0][0x154] ;  /* 0x0000550000047ab9 */ /* 0x000fe20000000800 */
[-C--:B------:R-:W-:Y:S02]  /*4590*/  IMAD R0, R5, R14.reuse, RZ ;  /* 0x0000000e05007224 */ /* 0x080fe400078e02ff */
[C---:B------:R-:W-:Y:S01]  /*45a0*/  IMAD.WIDE.U32 R4, R3.reuse, R14, R16 ;  /* 0x0000000e03047225 */ /* 0x040fe200078e0010 */
[----:B------:R-:W2:Y:S01]  /*45b0*/  LDC R8, c[0x0][0x608] ;  /* 0x00018200ff087b82 */ /* 0x000ea20000000800 */
[----:B------:R-:W3:Y:S02]  /*45c0*/  F2I.U32.TRUNC.NTZ R7, R7 ;  /* 0x0000000700077305 */ /* 0x000ee4000020f000 */
[----:B------:R-:W-:Y:S01]  /*45d0*/  IMAD R3, R3, R15, R0 ;  /* 0x0000000f03037224 */ /* 0x000fe200078e0200 */
[----:B------:R-:W-:-:S03]  /*45e0*/  I2FP.F32.U32 R0, R20 ;  /* 0x0000001400007245 */ /* 0x000fc60000201000 */
[----:B------:R-:W-:Y:S01]  /*45f0*/  IMAD.IADD R3, R5, 0x1, R3 ;  /* 0x0000000105037824 */ /* 0x000fe200078e0203 */
[----:B------:R-:W4:Y:S01]  /*4600*/  LDC R11, c[0x0][0x658] ;  /* 0x00019600ff0b7b82 */ /* 0x000f220000000800 */
[----:B0-----:R-:W-:-:S04]  /*4610*/  ISETP.NE.U32.AND P0, PT, R26, RZ, PT ;  /* 0x000000ff1a00720c */ /* 0x001fc80003f05070 */
[----:B------:R-:W-:-:S03]  /*4620*/  ISETP.NE.AND.EX P0, PT, R27, RZ, PT, P0 ;  /* 0x000000ff1b00720c */ /* 0x000fc60003f05300 */
[----:B------:R-:W0:Y:S01]  /*4630*/  LDC R9, c[0x0][0x144] ;  /* 0x00005100ff097b82 */ /* 0x000e220000000800 */
[-C--:B-1----:R-:W-:Y:S01]  /*4640*/  SHF.R.U64 R10, R4, R6.reuse, R3 ;  /* 0x00000006040a7219 */ /* 0x082fe20000001203 */
[----:B---3--:R-:W-:Y:S01]  /*4650*/  IMAD.MOV R7, RZ, RZ, -R7 ;  /* 0x000000ffff077224 */ /* 0x008fe200078e0a07 */
[----:B------:R-:W-:Y:S01]  /*4660*/  SHF.R.U32.HI R3, RZ, R6, R3 ;  /* 0x00000006ff037219 */ /* 0x000fe20000011603 */
[----:B------:R-:W-:-:S04]  /*4670*/  FMUL R6, R0, UR4 ;  /* 0x0000000400067c20 */ /* 0x000fc80008400000 */
[----:B------:R-:W1:Y:S01]  /*4680*/  LDC R21, c[0x0][0x148] ;  /* 0x00005200ff157b82 */ /* 0x000e620000000800 */
[----:B------:R3:W0:Y:S01]  /*4690*/  F2I.U32.TRUNC.NTZ R14, R6 ;  /* 0x00000006000e7305 */ /* 0x000622000020f000 */
[-CC-:B--2---:R-:W-:Y:S02]  /*46a0*/  SHF.R.U64 R13, R10, R8.reuse, R3.reuse ;  /* 0x000000080a0d7219 */ /* 0x184fe40000001203 */
[----:B------:R-:W-:-:S04]  /*46b0*/  SHF.R.U32.HI R0, RZ, R8, R3 ;  /* 0x00000008ff007219 */ /* 0x000fc80000011603 */
[----:B-----5:R-:W2:Y:S01]  /*46c0*/  LDC R24, c[0x0][0x648] ;  /* 0x00019200ff187b82 */ /* 0x020ea20000000800 */
[-CC-:B----4-:R-:W-:Y:S02]  /*46d0*/  SHF.R.U64 R15, R13, R11.reuse, R0.reuse ;  /* 0x0000000b0d0f7219 */ /* 0x190fe40000001200 */
[----:B------:R-:W-:-:S03]  /*46e0*/  SHF.R.U32.HI R5, RZ, R11, R0 ;  /* 0x0000000bff057219 */ /* 0x000fc60000011600 */
[----:B------:R-:W-:Y:S02]  /*46f0*/  IMAD.MOV.U32 R4, RZ, RZ, R15 ;  /* 0x000000ffff047224 */ /* 0x000fe400078e000f */
[----:B------:R-:W4:Y:S01]  /*4700*/  LDC R28, c[0x0][0x638] ;  /* 0x00018e00ff1c7b82 */ /* 0x000f220000000800 */
[----:B0-----:R-:W-:-:S07]  /*4710*/  IMAD R25, R9, R7, R12 ;  /* 0x0000000709197224 */ /* 0x001fce00078e020c */
[----:B------:R-:W0:Y:S08]  /*4720*/  LDC R29, c[0x0][0x610] ;  /* 0x00018400ff1d7b82 */ /* 0x000e300000000800 */
[----:B------:R-:W0:Y:S01]  /*4730*/  LDC R30, c[0x0][0x600] ;  /* 0x00018000ff1e7b82 */ /* 0x000e220000000800 */
[----:B-123--:R-:W-:Y:S05]  /*4740*/  @!P0 BRA `(.L_x_93) ;  /* 0x0000000000288947 */ /* 0x00efea0003800000 */
        /* <DEDUP_REMOVED lines=10> */
.L_x_93:
[----:B------:R-:W-:Y:S01]  /*47f0*/  ISETP.NE.AND P0, PT, R2, 0x1, PT ;  /* 0x000000010200780c */ /* 0x000fe20003f05270 */
[----:B------:R-:W-:Y:S01]  /*4800*/  IMAD.MOV R14, RZ, RZ, -R14 ;  /* 0x000000ffff0e7224 */ /* 0x000fe200078e0a0e */
[----:B------:R-:W-:Y:S02]  /*4810*/  SHF.R.U64 R3, R4, R24, R5 ;  /* 0x0000001804037219 */ /* 0x000fe40000001205 */
[----:B------:R-:W-:Y:S02]  /*4820*/  LOP3.LUT R0, R13, R64, RZ, 0xc0, !PT ;  /* 0x000000400d007212 */ /* 0x000fe400078ec0ff */
[----:B------:R-:W-:Y:S01]  /*4830*/  LOP3.LUT R10, R10, R63, RZ, 0xc0, !PT ;  /* 0x0000003f0a0a7212 */ /* 0x000fe200078ec0ff */
[----:B------:R-:W-:Y:S02]  /*4840*/  IMAD.MOV R4, RZ, RZ, -R3 ;  /* 0x000000ffff047224 */ /* 0x000fe400078e0a03 */
[----:B------:R-:W-:Y:S02]  /*4850*/  IMAD R0, R59, R3, R0 ;  /* 0x000000033b007224 */ /* 0x000fe400078e0200 */
[----:B----4-:R-:W-:-:S02]  /*4860*/  IMAD R3, R4, R28, R15 ;  /* 0x0000001c04037224 */ /* 0x010fc400078e020f */
[----:B------:R-:W-:Y:S02]  /*4870*/  @P0 IMAD R25, R21, R14, R20 ;  /* 0x0000000e15190224 */ /* 0x000fe400078e0214 */
[----:B0-----:R-:W-:Y:S02]  /*4880*/  IMAD R5, R3, R30, R10 ;  /* 0x0000001e03057224 */ /* 0x001fe400078e020a */
[----:B------:R-:W-:Y:S02]  /*4890*/  IMAD R0, R0, R29, R25 ;  /* 0x0000001d00007224 */ /* 0x000fe400078e0219 */
[----:B------:R-:W-:-:S03]  /*48a0*/  IMAD.MOV.U32 R4, RZ, RZ, 0x1 ;  /* 0x00000001ff047424 */ /* 0x000fc600078e00ff */
[----:B------:R-:W-:Y:S02]  /*48b0*/  SEL R68, R5, R0, !P0 ;  /* 0x0000000005447207 */ /* 0x000fe40004000000 */
[----:B------:R-:W-:Y:S02]  /*48c0*/  PRMT R3, R4, 0x7610, R3 ;  /* 0x0000761004037816 */ /* 0x000fe40000000003 */
[----:B------:R-:W-:-:S07]  /*48d0*/  SEL R0, R0, R5, !P0 ;  /* 0x0000000500007207 */ /* 0x000fce0004000000 */
.L_x_91:
[----:B------:R-:W-:Y:S01]  /*48e0*/  UIADD3 UR42, UR43, UR42, URZ ;  /* 0x0000002a2b2a7290 */ /* 0x000fe2000fffe03f */
[----:B------:R-:W-:Y:S01]  /*48f0*/  LOP3.LUT P0, RZ, R3, 0xff, RZ, 0xc0, !PT ;  /* 0x000000ff03ff7812 */ /* 0x000fe2000780c0ff */
[----:B------:R-:W-:Y:S02]  /*4900*/  IMAD.MOV.U32 R69, RZ, RZ, R0 ;  /* 0x000000ffff457224 */ /* 0x000fe400078e0000 */
[----:B------:R-:W-:Y:S02]  /*4910*/  USHF.R.U32.HI UR4, URZ, 0x2, UR42 ;  /* 0x000000023f047899 */ /* 0x000fe4000801162a */
[----:B------:R-:W-:Y:S02]  /*4920*/  UISETP.GT.U32.AND UP1, UPT, UR42, 0x3, UPT ;  /* 0x000000032a00788c */ /* 0x000fe4000bf24070 */
[----:B------:R-:W-:Y:S02]  /*4930*/  ULOP3.LUT UR4, UR4, 0x1, URZ, 0xc0, !UPT ;  /* 0x0000000104047892 */ /* 0x000fe4000f8ec03f */
[----:B------:R-:W-:-:S02]  /*4940*/  UISETP.LT.U32.AND UP1, UPT, UR43, 0x4, UP1 ;  /* 0x000000042b00788c */ /* 0x000fc40008f21070 */
[----:B------:R-:W-:Y:S02]  /*4950*/  UISETP.NE.U32.AND UP0, UPT, UR4, 0x1, UPT ;  /* 0x000000010400788c */ /* 0x000fe4000bf05070 */
[----:B------:R-:W-:Y:S02]  /*4960*/  USEL UR5, URZ, 0x1, !UP1 ;  /* 0x000000013f057887 */ /* 0x000fe4000c800000 */
[----:B------:R-:W-:Y:S02]  /*4970*/  UISETP.GT.U32.AND UP0, UPT, UR43, 0x3, !UP0 ;  /* 0x000000032b00788c */ /* 0x000fe4000c704070 */
[----:B------:R-:W-:Y:S02]  /*4980*/  ULOP3.LUT UR42, UR42, 0x3, URZ, 0xc0, !UPT ;  /* 0x000000032a2a7892 */ /* 0x000fe4000f8ec03f */
[----:B------:R-:W-:-:S04]  /*4990*/  USEL UR4, URZ, 0x1, !UP0 ;  /* 0x000000013f047887 */ /* 0x000fc8000c000000 */
[----:B------:R-:W-:Y:S01]  /*49a0*/  ULOP3.LUT UR40, UR4, UR40, UR5, 0x96, !UPT ;  /* 0x0000002804287292 */ /* 0x000fe2000f8e9605 */
[----:B------:R-:W-:Y:S11]  /*49b0*/  @P0 BRA `(.L_x_94) ;  /* 0xffffffc800000947 */ /* 0x000ff6000383ffff */
[----:B------:R-:W-:Y:S05]  /*49c0*/  EXIT ;  /* 0x000000000000794d */ /* 0x000fea0003800000 */
.L_x_3:
        /* <DEDUP_REMOVED lines=26> */
.L_x_96:
[--C-:B------:R-:W-:Y:S01]  /*4b70*/  SHF.R.U64 R14, R12, R20, R13.reuse ;  /* 0x000000140c0e7219 */ /* 0x100fe2000000120d */
[----:B------:R-:W0:Y:S01]  /*4b80*/  LDC R24, c[0x0][0x618] ;  /* 0x00018600ff187b82 */ /* 0x000e220000000800 */
[----:B------:R-:W-:Y:S01]  /*4b90*/  I2FP.F32.U32 R8, R6 ;  /* 0x0000000600087245 */ /* 0x000fe20000201000 */
[----:B------:R-:W-:Y:S01]  /*4ba0*/  ULDC UR4, c[0x0][0x150] ;  /* 0x0000540000047ab9 */ /* 0x000fe20000000800 */
[----:B------:R-:W-:Y:S02]  /*4bb0*/  SHF.R.U32.HI R7, RZ, R20, R13 ;  /* 0x00000014ff077219 */ /* 0x000fe4000001160d */
[----:B------:R-:W-:Y:S01]  /*4bc0*/  IADD3 R11, P0, RZ, -R14, RZ ;  /* 0x8000000eff0b7210 */ /* 0x000fe20007f1e0ff */
[----:B------:R-:W-:Y:S01]  /*4bd0*/  FMUL R13, R8, UR4 ;  /* 0x00000004080d7c20 */ /* 0x000fe20008400000 */
[----:B------:R-:W-:Y:S01]  /*4be0*/  ULDC UR4, c[0x0][0x154] ;  /* 0x0000550000047ab9 */ /* 0x000fe20000000800 */
[----:B------:R-:W1:Y:S02]  /*4bf0*/  LDC.64 R26, c[0x0][0x640] ;  /* 0x00019000ff1a7b82 */ /* 0x000e640000000a00 */
[----:B------:R-:W-:-:S02]  /*4c00*/  IMAD.X R7, RZ, RZ, ~R7, P0 ;  /* 0x000000ffff077224 */ /* 0x000fc400000e0e07 */
[----:B------:R-:W2:Y:S01]  /*4c10*/  F2I.U32.TRUNC.NTZ R13, R13 ;  /* 0x0000000d000d7305 */ /* 0x000ea2000020f000 */
[----:B------:R-:W-:-:S03]  /*4c20*/  IMAD.WIDE.U32 R8, R11, R22, R16 ;  /* 0x000000160b087225 */ /* 0x000fc600078e0010 */
[----:B------:R-:W3:Y:S01]  /*4c30*/  LDC R15, c[0x0][0x144] ;  /* 0x00005100ff0f7b82 */ /* 0x000ee20000000800 */
[----:B------:R-:W-:-:S04]  /*4c40*/  IMAD R10, R7, R22, RZ ;  /* 0x00000016070a7224 */ /* 0x000fc800078e02ff */
[----:B------:R-:W-:Y:S02]  /*4c50*/  IMAD R7, R11, R23, R10 ;  /* 0x000000170b077224 */ /* 0x000fe400078e020a */
[----:B------:R-:W-:Y:S01]  /*4c60*/  IMAD.MOV.U32 R10, RZ, RZ, -0x1 ;  /* 0xffffffffff0a7424 */ /* 0x000fe200078e00ff */
[----:B------:R-:W4:Y:S01]  /*4c70*/  LDC R20, c[0x0][0x608] ;  /* 0x00018200ff147b82 */ /* 0x000f220000000800 */
[----:B------:R-:W-:Y:S01]  /*4c80*/  IMAD.IADD R7, R9, 0x1, R7 ;  /* 0x0000000109077824 */ /* 0x000fe200078e0207 */
[----:B------:R-:W-:-:S04]  /*4c90*/  I2FP.F32.U32 R9, R3 ;  /* 0x0000000300097245 */ /* 0x000fc80000201000 */
[-C--:B0-----:R-:W-:Y:S01]  /*4ca0*/  SHF.R.U64 R12, R8, R24.reuse, R7 ;  /* 0x00000018080c7219 */ /* 0x081fe20000001207 */
[----:B--2---:R-:W-:Y:S01]  /*4cb0*/  IMAD.MOV R8, RZ, RZ, -R13 ;  /* 0x000000ffff087224 */ /* 0x004fe200078e0a0d */
[----:B------:R-:W0:Y:S01]  /*4cc0*/  LDC R11, c[0x0][0x658] ;  /* 0x00019600ff0b7b82 */ /* 0x000e220000000800 */
[----:B-1----:R-:W-:Y:S01]  /*4cd0*/  ISETP.NE.U32.AND P0, PT, R26, RZ, PT ;  /* 0x000000ff1a00720c */ /* 0x002fe20003f05070 */
[----:B------:R-:W-:Y:S01]  /*4ce0*/  FMUL R9, R9, UR4 ;  /* 0x0000000409097c20 */ /* 0x000fe20008400000 */
[----:B------:R-:W-:Y:S02]  /*4cf0*/  SHF.R.U32.HI R7, RZ, R24, R7 ;  /* 0x00000018ff077219 */ /* 0x000fe40000011607 */
[----:B------:R-:W-:-:S03]  /*4d00*/  ISETP.NE.AND.EX P0, PT, R27, RZ, PT, P0 ;  /* 0x000000ff1b00720c */ /* 0x000fc60003f05300 */
[----:B------:R-:W1:Y:S01]  /*4d10*/  LDC R22, c[0x0][0x148] ;  /* 0x00005200ff167b82 */ /* 0x000e620000000800 */
[----:B---3--:R-:W-:Y:S02]  /*4d20*/  IMAD R23, R15, R8, R6 ;  /* 0x000000080f177224 */ /* 0x008fe400078e0206 */
[----:B------:R-:W-:-:S05]  /*4d30*/  IMAD.MOV.U32 R8, RZ, RZ, 0x1 ;  /* 0x00000001ff087424 */ /* 0x000fca00078e00ff */
[----:B------:R-:W2:Y:S01]  /*4d40*/  LDC R21, c[0x0][0x600] ;  /* 0x00018000ff157b82 */ /* 0x000ea20000000800 */
[-CC-:B----4-:R-:W-:Y:S02]  /*4d50*/  SHF.R.U64 R15, R12, R20.reuse, R7.reuse ;  /* 0x000000140c0f7219 */ /* 0x190fe40000001207 */
[----:B------:R-:W-:Y:S02]  /*4d60*/  SHF.R.U32.HI R6, RZ, R20, R7 ;  /* 0x00000014ff067219 */ /* 0x000fe40000011607 */
[----:B------:R3:W4:Y:S03]  /*4d70*/  F2I.U32.TRUNC.NTZ R20, R9 ;  /* 0x0000000900147305 */ /* 0x000726000020f000 */
[----:B------:R-:W1:Y:S01]  /*4d80*/  LDC R25, c[0x0][0x648] ;  /* 0x00019200ff197b82 */ /* 0x000e620000000800 */
[-C--:B0-----:R-:W-:Y:S02]  /*4d90*/  SHF.R.U64 R19, R15, R11.reuse, R6 ;  /* 0x0000000b0f137219 */ /* 0x081fe40000001206 */
[----:B------:R-:W-:-:S02]  /*4da0*/  SHF.L.U32 R10, R10, R11, RZ ;  /* 0x0000000b0a0a7219 */ /* 0x000fc400000006ff */
[-C--:B------:R-:W-:Y:S01]  /*4db0*/  SHF.R.U32.HI R7, RZ, R11.reuse, R6 ;  /* 0x0000000bff077219 */ /* 0x080fe20000011606 */
[----:B------:R-:W-:Y:S01]  /*4dc0*/  IMAD.MOV.U32 R6, RZ, RZ, R19 ;  /* 0x000000ffff067224 */ /* 0x000fe200078e0013 */
[----:B------:R-:W-:Y:S01]  /*4dd0*/  SHF.L.U32 R24, R8, R11, RZ ;  /* 0x0000000b08187219 */ /* 0x000fe200000006ff */
[----:B------:R-:W0:Y:S01]  /*4de0*/  LDC R28, c[0x0][0x638] ;  /* 0x00018e00ff1c7b82 */ /* 0x000e220000000800 */
[----:B------:R-:W-:-:S07]  /*4df0*/  LOP3.LUT R30, RZ, R10, RZ, 0x33, !PT ;  /* 0x0000000aff1e7212 */ /* 0x000fce00078e33ff */
[----:B------:R-:W0:Y:S01]  /*4e00*/  LDC R29, c[0x0][0x610] ;  /* 0x00018400ff1d7b82 */ /* 0x000e220000000800 */
[----:B---34-:R-:W-:Y:S05]  /*4e10*/  @!P0 BRA `(.L_x_97) ;  /* 0x0000000000288947 */ /* 0x018fea0003800000 */
[----:B------:R-:W3:Y:S02]  /*4e20*/  LDC R6, c[0x0][0x64c] ;  /* 0x00019300ff067b82 */ /* 0x000ee40000000800 */
[----:B---3--:R-:W-:-:S05]  /*4e30*/  IADD3 R11, P0, R19, R6, RZ ;  /* 0x00000006130b7210 */ /* 0x008fca0007f1e0ff */
        /* <DEDUP_REMOVED lines=8> */
.L_x_97:
[----:B------:R-:W-:Y:S01]  /*4ec0*/  ISETP.NE.AND P0, PT, R2, 0x1, PT ;  /* 0x000000010200780c */ /* 0x000fe20003f05270 */
[----:B--2---:R-:W-:Y:S01]  /*4ed0*/  VIADD R9, R21, 0xffffffff ;  /* 0xffffffff15097836 */ /* 0x004fe20000000000 */
[----:B-1----:R-:W-:Y:S01]  /*4ee0*/  SHF.R.U64 R7, R6, R25, R7 ;  /* 0x0000001906077219 */ /* 0x002fe20000001207 */
[----:B------:R-:W-:Y:S01]  /*4ef0*/  IMAD.MOV R20, RZ, RZ, -R20 ;  /* 0x000000ffff147224 */ /* 0x000fe200078e0a14 */
[----:B------:R-:W-:Y:S02]  /*4f00*/  LOP3.LUT R6, R15, R30, RZ, 0xc0, !PT ;  /* 0x0000001e0f067212 */ /* 0x000fe400078ec0ff */
[----:B------:R-:W-:Y:S01]  /*4f10*/  LOP3.LUT R12, R12, R9, RZ, 0xc0, !PT ;  /* 0x000000090c0c7212 */ /* 0x000fe200078ec0ff */
[----:B------:R-:W-:Y:S02]  /*4f20*/  IMAD.MOV R8, RZ, RZ, -R7 ;  /* 0x000000ffff087224 */ /* 0x000fe400078e0a07 */
[----:B------:R-:W-:Y:S02]  /*4f30*/  IMAD R6, R24, R7, R6 ;  /* 0x0000000718067224 */ /* 0x000fe400078e0206 */
[----:B------:R-:W-:-:S02]  /*4f40*/  IMAD.MOV.U32 R9, RZ, RZ, 0x1 ;  /* 0x00000001ff097424 */ /* 0x000fc400078e00ff */
[----:B------:R-:W-:Y:S02]  /*4f50*/  @P0 IMAD R23, R22, R20, R3 ;  /* 0x0000001416170224 */ /* 0x000fe400078e0203 */
[----:B0-----:R-:W-:Y:S02]  /*4f60*/  IMAD R3, R8, R28, R19 ;  /* 0x0000001c08037224 */ /* 0x001fe400078e0213 */
[----:B------:R-:W-:Y:S02]  /*4f70*/  IMAD R13, R6, R29, R23 ;  /* 0x0000001d060d7224 */ /* 0x000fe400078e0217 */
[----:B------:R-:W-:Y:S02]  /*4f80*/  IMAD R6, R3, R21, R12 ;  /* 0x0000001503067224 */ /* 0x000fe400078e020c */
[----:B------:R-:W-:-:S03]  /*4f90*/  IMAD.MOV.U32 R8, RZ, RZ, R14 ;  /* 0x000000ffff087224 */ /* 0x000fc600078e000e */
[----:B------:R-:W-:Y:S02]  /*4fa0*/  SEL R20, R6, R13, !P0 ;  /* 0x0000000d06147207 */ /* 0x000fe40004000000 */
[----:B------:R-:W-:-:S07]  /*4fb0*/  SEL R13, R13, R6, !P0 ;  /* 0x000000060d0d7207 */ /* 0x000fce0004000000 */
.L_x_95:
[----:B------:R-:W-:-:S08]  /*4fc0*/  NOP ;  /* 0x0000000000007918 */ /* 0x000fd00000000000 */
[----:B------:R-:W0:-:S00]  /*4fd0*/  USETMAXREG.DEALLOC.CTAPOOL 0x28 ;  /* 0x00000028000079c8 */ /* 0x000e0000080e0500 */
[----:B0-----:R-:W-:-:S13]  /*4fe0*/  ISETP.NE.AND P0, PT, R0, RZ, PT ;  /* 0x000000ff0000720c */ /* 0x001fda0003f05270 */
[----:B------:R-:W-:Y:S05]  /*4ff0*/  @P0 EXIT ;  /* 0x000000000000094d */ /* 0x000fea0003800000 */
[----:B------:R-:W-:Y:S01]  /*5000*/  LOP3.LUT P0, RZ, R9, 0xff, RZ, 0xc0, !PT ;  /* 0x000000ff09ff7812 */ /* 0x000fe2000780c0ff */
[----:B------:R-:W-:Y:S02]  /*5010*/  IMAD.MOV.U32 R0, RZ, RZ, 0x1 ;  /* 0x00000001ff007424 */ /* 0x000fe400078e00ff */
[----:B------:R-:W-:-:S10]  /*5020*/  IMAD.MOV.U32 R3, RZ, RZ, RZ ;  /* 0x000000ffff037224 */ /* 0x000fd400078e00ff */
[----:B------:R-:W-:Y:S05]  /*5030*/  @!P0 BRA `(.L_x_98) ;  /* 0x0000000c004c8947 */ /* 0x000fea0003800000 */
[----:B------:R-:W0:Y:S01]  /*5040*/  LDC R0, c[0x0][0x28c] ;  /* 0x0000a300ff007b82 */ /* 0x000e220000000800 */
[----:B------:R-:W-:Y:S01]  /*5050*/  LOP3.LUT P0, RZ, R4, 0x1f, RZ, 0xc0, !PT ;  /* 0x0000001f04ff7812 */ /* 0x000fe2000780c0ff */
[----:B------:R-:W-:Y:S01]  /*5060*/  ULDC UR5, c[0x0][0x658] ;  /* 0x0001960000057ab9 */ /* 0x000fe20000000800 */
[----:B------:R-:W-:Y:S01]  /*5070*/  UMOV UR6, 0xffffffff ;  /* 0xffffffff00067882 */ /* 0x000fe20000000000 */
[----:B------:R-:W-:Y:S01]  /*5080*/  BSSY B0, `(.L_x_98) ;  /* 0x00000ce000007945 */ /* 0x000fe20003800000 */
[----:B------:R-:W-:Y:S01]  /*5090*/  USHF.L.U32 UR6, UR6, UR5, URZ ;  /* 0x0000000506067299 */ /* 0x000fe2000800063f */
[C---:B------:R-:W-:Y:S01]  /*50a0*/  ISETP.NE.AND P2, PT, R5.reuse, RZ, PT ;  /* 0x000000ff0500720c */ /* 0x040fe20003f45270 */
[----:B------:R-:W-:Y:S01]  /*50b0*/  IMAD.MOV.U32 R11, RZ, RZ, 0x1 ;  /* 0x00000001ff0b7424 */ /* 0x000fe200078e00ff */
[----:B------:R-:W-:Y:S01]  /*50c0*/  ISETP.NE.OR P0, PT, R5, RZ, !P0 ;  /* 0x000000ff0500720c */ /* 0x000fe20004705670 */
[----:B------:R-:W-:Y:S01]  /*50d0*/  ULDC UR4, c[0x0][0x600] ;  /* 0x0001800000047ab9 */ /* 0x000fe20000000800 */
[----:B------:R-:W-:Y:S01]  /*50e0*/  LOP3.LUT R19, R18, 0x2, RZ, 0xfc, !PT ;  /* 0x0000000212137812 */ /* 0x000fe200078efcff */
[----:B------:R-:W-:Y:S01]  /*50f0*/  UMOV UR7, 0x1 ;  /* 0x0000000100077882 */ /* 0x000fe20000000000 */
[----:B------:R-:W-:-:S02]  /*5100*/  UIADD3 UR4, UR4, -0x1, URZ ;  /* 0xffffffff04047890 */ /* 0x000fc4000fffe03f */
[----:B------:R-:W-:Y:S02]  /*5110*/  USHF.L.U32 UR5, UR7, UR5, URZ ;  /* 0x0000000507057299 */ /* 0x000fe4000800063f */
[----:B------:R-:W-:Y:S01]  /*5120*/  ULOP3.LUT UR13, URZ, UR6, URZ, 0x33, !UPT ;  /* 0x000000063f0d7292 */ /* 0x000fe2000f8e333f */
[----:B------:R-:W-:Y:S01]  /*5130*/  ULDC.64 UR22, c[0x0][0x198] ;  /* 0x0000660000167ab9 */ /* 0x000fe20000000a00 */
[----:B0-----:R-:W-:-:S05]  /*5140*/  VIADD R0, R0, 0x3f ;  /* 0x0000003f00007836 */ /* 0x001fca0000000000 */
[----:B------:R-:W-:-:S04]  /*5150*/  SHF.R.S32.HI R3, RZ, 0x1f, R0 ;  /* 0x0000001fff037819 */ /* 0x000fc80000011400 */
[----:B------:R-:W-:Y:S01]  /*5160*/  LEA.HI R3, R3, R0, RZ, 0x6 ;  /* 0x0000000003037211 */ /* 0x000fe200078f30ff */
[----:B------:R-:W-:-:S03]  /*5170*/  IMAD.MOV.U32 R0, RZ, RZ, 0x1 ;  /* 0x00000001ff007424 */ /* 0x000fc600078e00ff */
[----:B------:R-:W-:Y:S01]  /*5180*/  SHF.R.S32.HI R12, RZ, 0x6, R3 ;  /* 0x00000006ff0c7819 */ /* 0x000fe20000011403 */
[----:B------:R-:W-:-:S04]  /*5190*/  IMAD.MOV.U32 R3, RZ, RZ, RZ ;  /* 0x000000ffff037224 */ /* 0x000fc800078e00ff */
[----:B------:R-:W-:-:S07]  /*51a0*/  VIADD R10, R12, 0x1 ;  /* 0x000000010c0a7836 */ /* 0x000fce0000000000 */
.L_x_110:
[----:B------:R-:W-:-:S03]  /*51b0*/  UMOV UR6, 0xffffffff ;  /* 0xffffffff00067882 */ /* 0x000fc60000000000 */
[----:B------:R-:W-:Y:S05]  /*51c0*/  BRA.DIV UR6, `(.L_x_99) ;  /* 0x0000000e06d47947 */ /* 0x000fea000b800000 */
[----:B------:R-:W-:-:S13]  /*51d0*/  ELECT P6, URZ, PT ;  /* 0x00000000003f782f */ /* 0x000fda00038c0000 */
.L_x_121:
[----:B------:R-:W0:Y:S01]  /*51e0*/  LDC R4, c[0x0][0x28c] ;  /* 0x0000a300ff047b82 */ /* 0x000e220000000800 */
[----:B------:R-:W-:Y:S01]  /*51f0*/  BSSY B1, `(.L_x_100) ;  /* 0x0000043000017945 */ /* 0x000fe20003800000 */
[----:B0-----:R-:W-:-:S13]  /*5200*/  ISETP.LT.OR P6, PT, R4, 0x1, !P6 ;  /* 0x000000010400780c */ /* 0x001fda00077c1670 */
[----:B------:R-:W-:Y:S05]  /*5210*/  @P6 BRA `(.L_x_101) ;  /* 0x0000000400006947 */ /* 0x000fea0003800000 */
[----:B------:R-:W-:Y:S02]  /*5220*/  IMAD.SHL.U32 R13, R13, 0x80, RZ ;  /* 0x000000800d0d7824 */ /* 0x000fe400078e00ff */
[----:B------:R-:W-:Y:S02]  /*5230*/  IMAD.SHL.U32 R20, R20, 0x40, RZ ;  /* 0x0000004014147824 */ /* 0x000fe400078e00ff */
[----:B------:R-:W-:Y:S02]  /*5240*/  IMAD.MOV.U32 R21, RZ, RZ, RZ ;  /* 0x000000ffff157224 */ /* 0x000fe400078e00ff */
[----:B------:R-:W-:Y:S02]  /*5250*/  IMAD.MOV.U32 R4, RZ, RZ, R10 ;  /* 0x000000ffff047224 */ /* 0x000fe400078e000a */
[----:B------:R-:W-:Y:S02]  /*5260*/  IMAD.MOV.U32 R5, RZ, RZ, R0 ;  /* 0x000000ffff057224 */ /* 0x000fe400078e0000 */
[----:B------:R-:W-:-:S07]  /*5270*/  IMAD.MOV.U32 R6, RZ, RZ, R3 ;  /* 0x000000ffff067224 */ /* 0x000fce00078e0003 */
.L_x_105:
[----:B------:R-:W0:Y:S01]  /*5280*/  S2R R14, SR_CgaCtaId ;  /* 0x00000000000e7919 */ /* 0x000e220000008800 */
[----:B------:R-:W-:Y:S01]  /*5290*/  MOV R7, 0x400 ;  /* 0x0000040000077802 */ /* 0x000fe20000000f00 */
[----:B------:R-:W1:Y:S03]  /*52a0*/  @!P2 LDC R9, c[0x0][0x500] ;  /* 0x00014000ff09ab82 */ /* 0x000e660000000800 */
[----:B0-----:R-:W-:Y:S02]  /*52b0*/  LEA R15, R14, R7, 0x18 ;  /* 0x000000070e0f7211 */ /* 0x001fe400078ec0ff */
[----:B------:R-:W-:-:S03]  /*52c0*/  SHF.L.U32 R7, R5, 0x1f, RZ ;  /* 0x0000001f05077819 */ /* 0x000fc600000006ff */
[----:B------:R-:W-:-:S04]  /*52d0*/  IMAD R14, R6, 0x8, R15 ;  /* 0x00000008060e7824 */ /* 0x000fc800078e020f */
[----:B------:R-:W0:Y:S02]  /*52e0*/  SYNCS.PHASECHK.TRANS64.TRYWAIT P1, [R14+URZ+0x20], R7 ;  /* 0x000020070e0075a7 */ /* 0x000e24000802017f */
[----:B01----:R-:W-:Y:S05]  /*52f0*/  @!P1 BRA `(.L_x_102) ;  /* 0x0000000c00a89947 */ /* 0x003fea0003800000 */
.L_x_122:
[----:B0-----:R-:W-:Y:S01]  /*5300*/  PRMT R7, R19, 0x9910, RZ ;  /* 0x0000991013077816 */ /* 0x001fe200000000ff */
[----:B------:R0:W-:Y:S03]  /*5310*/  @!P2 SYNCS.ARRIVE.TRANS64 RZ, [R14+URZ], R9 ;  /* 0x000000090effa9a7 */ /* 0x0001e6000800003f */
[----:B------:R-:W-:-:S13]  /*5320*/  ISETP.NE.AND P1, PT, R7, 0x2, PT ;  /* 0x000000020700780c */ /* 0x000fda0003f25270 */
[----:B0-----:R-:W-:Y:S05]  /*5330*/  @P1 BRA `(.L_x_103) ;  /* 0x0000000000041947 */ /* 0x001fea0003800000 */
[----:B------:R-:W-:Y:S01]  /*5340*/  BPT.TRAP 0x1 ;  /* 0x000000040000795c */ /* 0x000fe20000300000 */
.L_x_103:
[----:B------:R-:W-:Y:S05]  /*5350*/  @P0 BRA `(.L_x_104) ;  /* 0x0000000000040947 */ /* 0x000fea0003800000 */
[----:B------:R-:W-:Y:S01]  /*5360*/  BPT.TRAP 0x1 ;  /* 0x000000040000795c */ /* 0x000fe20000300000 */
.L_x_104:
[C-C-:B------:R-:W-:Y:S01]  /*5370*/  IMAD R7, R6.reuse, 0x8000, R15.reuse ;  /* 0x0000800006077824 */ /* 0x140fe200078e020f */
[----:B------:R-:W-:Y:S01]  /*5380*/  R2UR UR34, R21 ;  /* 0x00000000152272ca */ /* 0x000fe200000e0000 */
[----:B------:R-:W-:Y:S01]  /*5390*/  IMAD R15, R6, 0x4000, R15 ;  /* 0x00004000060f7824 */ /* 0x000fe200078e020f */
[----:B------:R-:W-:Y:S01]  /*53a0*/  R2UR UR33, R14 ;  /* 0x000000000e2172ca */ /* 0x000fe200000e0000 */
[----:B------:R-:W-:Y:S01]  /*53b0*/  VIADD R4, R4, 0xffffffff ;  /* 0xffffffff04047836 */ /* 0x000fe20000000000 */
[----:B------:R-:W-:Y:S01]  /*53c0*/  R2UR UR24, R7 ;  /* 0x00000000071872ca */ /* 0x000fe200000e0000 */
[----:B------:R-:W-:Y:S01]  /*53d0*/  UIADD3 UR6, UP0, UR22, 0xf0, URZ ;  /* 0x000000f016067890 */ /* 0x000fe2000ff1e03f */
[----:B------:R-:W-:Y:S01]  /*53e0*/  R2UR UR8, R15 ;  /* 0x000000000f0872ca */ /* 0x000fe200000e0000 */
[----:B------:R-:W-:Y:S01]  /*53f0*/  UIADD3 UR30, UP1, UR22, 0x1f0, URZ ;  /* 0x000001f0161e7890 */ /* 0x000fe2000ff3e03f */
[----:B------:R-:W-:Y:S01]  /*5400*/  R2UR UR36, R8 ;  /* 0x00000000082472ca */ /* 0x000fe200000e0000 */
[----:B------:R-:W-:Y:S01]  /*5410*/  UIADD3.X UR7, URZ, UR23, URZ, UP0, !UPT ;  /* 0x000000173f077290 */ /* 0x000fe200087fe43f */
[----:B------:R-:W-:Y:S01]  /*5420*/  R2UR UR35, R13 ;  /* 0x000000000d2372ca */ /* 0x000fe200000e0000 */
[----:B------:R-:W-:Y:S01]  /*5430*/  UIADD3.X UR31, URZ, UR23, URZ, UP1, !UPT ;  /* 0x000000173f1f7290 */ /* 0x000fe20008ffe43f */
[----:B------:R-:W-:Y:S01]  /*5440*/  R2UR UR19, R20 ;  /* 0x00000000141372ca */ /* 0x000fe200000e0000 */
[----:B------:R-:W-:Y:S01]  /*5450*/  UIADD3 UR26, UR34, 0x20, URZ ;  /* 0x00000020221a7890 */ /* 0x000fe2000fffe03f */
[----:B------:R-:W-:Y:S01]  /*5460*/  ISETP.GT.AND P3, PT, R4, 0x1, PT ;  /* 0x000000010400780c */ /* 0x000fe20003f64270 */
[----:B------:R-:W-:Y:S01]  /*5470*/  VIADD R6, R6, 0x1 ;  /* 0x0000000106067836 */ /* 0x000fe20000000000 */
[----:B------:R-:W-:Y:S01]  /*5480*/  UMOV UR14, 0x0 ;  /* 0x00000000000e7882 */ /* 0x000fe20000000000 */
[----:B------:R-:W-:Y:S01]  /*5490*/  UIADD3 UR32, UR24, 0x100, URZ ;  /* 0x0000010018207890 */ /* 0x000fe2000fffe03f */
[----:B------:R-:W-:Y:S01]  /*54a0*/  VIADD R21, R21, 0x40 ;  /* 0x0000004015157836 */ /* 0x000fe20000000000 */
[----:B------:R-:W-:Y:S01]  /*54b0*/  UIADD3 UR24, UR24, 0x4100, URZ ;  /* 0x0000410018187890 */ /* 0x000fe2000fffe03f */
[----:B------:R-:W-:Y:S01]  /*54c0*/  ISETP.NE.AND P1, PT, R6, 0x4, PT ;  /* 0x000000040600780c */ /* 0x000fe20003f25270 */
[----:B------:R-:W-:-:S02]  /*54d0*/  UIADD3 UR16, UR8, 0x20100, URZ ;  /* 0x0002010008107890 */ /* 0x000fc4000fffe03f */
[----:B------:R-:W-:Y:S01]  /*54e0*/  UIADD3 UR8, UR8, 0x22100, URZ ;  /* 0x0002210008087890 */ /* 0x000fe2000fffe03f */
[----:B------:R-:W-:Y:S01]  /*54f0*/  SEL R14, RZ, 0x1, P1 ;  /* 0x00000001ff0e7807 */ /* 0x000fe20000800000 */
[----:B------:R-:W-:Y:S01]  /*5500*/  UMOV UR15, 0x10000000 ;  /* 0x10000000000f7882 */ /* 0x000fe20000000000 */
[----:B------:R-:W-:Y:S01]  /*5510*/  UMOV UR25, UR33 ;  /* 0x0000002100197c82 */ /* 0x000fe20008000000 */
[----:B------:R-:W-:Y:S01]  /*5520*/  UMOV UR28, UR36 ;  /* 0x00000024001c7c82 */ /* 0x000fe20008000000 */
[----:B------:R-:W-:Y:S01]  /*5530*/  UMOV UR27, UR35 ;  /* 0x00000023001b7c82 */ /* 0x000fe20008000000 */
[----:B------:R-:W-:Y:S01]  /*5540*/  UMOV UR17, UR33 ;  /* 0x0000002100117c82 */ /* 0x000fe20008000000 */
[----:B------:R-:W-:Y:S01]  /*5550*/  UMOV UR18, UR34 ;  /* 0x0000002200127c82 */ /* 0x000fe20008000000 */
[----:B------:R-:W-:Y:S01]  /*5560*/  UMOV UR20, UR36 ;  /* 0x0000002400147c82 */ /* 0x000fe20008000000 */
[----:B------:R0:W-:Y:S01]  /*5570*/  UTMALDG.3D [UR32], [UR6], desc[UR14] ;  /* 0x00000e20060075b4 */ /* 0x0001e20008011000 */
[----:B------:R-:W-:Y:S01]  /*5580*/  UMOV UR9, UR33 ;  /* 0x0000002100097c82 */ /* 0x000fe20008000000 */
[----:B------:R-:W-:Y:S01]  /*5590*/  UMOV UR11, UR19 ;  /* 0x00000013000b7c82 */ /* 0x000fe20008000000 */
[----:B------:R-:W-:Y:S01]  /*55a0*/  UMOV UR12, UR36 ;  /* 0x00000024000c7c82 */ /* 0x000fe20008000000 */
[----:B------:R-:W-:Y:S01]  /*55b0*/  UMOV UR10, UR26 ;  /* 0x0000001a000a7c82 */ /* 0x000fe20008000000 */
[----:B------:R-:W-:-:S02]  /*55c0*/  LOP3.LUT R5, R5, R14, RZ, 0x3c, !PT ;  /* 0x0000000e05057212 */ /* 0x000fc400078e3cff */
[----:B------:R-:W-:Y:S01]  /*55d0*/  SEL R6, R6, RZ, P1 ;  /* 0x000000ff06067207 */ /* 0x000fe20000800000 */
[----:B------:R0:W-:Y:S01]  /*55e0*/  UTMALDG.3D [UR24], [UR6], desc[UR14] ;  /* 0x00000e18060075b4 */ /* 0x0001e20008011000 */
[----:B------:R0:W-:Y:S01]  /*55f0*/  UTMALDG.3D [UR16], [UR30], desc[UR14] ;  /* 0x00000e101e0075b4 */ /* 0x0001e20008011000 */
[----:B------:R0:W-:Y:S02]  /*5600*/  UTMALDG.3D [UR8], [UR30], desc[UR14] ;  /* 0x00000e081e0075b4 */ /* 0x0001e40008011000 */
[----:B0-----:R-:W-:Y:S05]  /*5610*/  @P3 BRA `(.L_x_105) ;  /* 0xfffffffc00183947 */ /* 0x001fea000383ffff */
.L_x_101:
[----:B------:R-:W-:Y:S05]  /*5620*/  BSYNC B1 ;  /* 0x0000000000017941 */ /* 0x000fea0003800000 */
.L_x_100:
[----:B------:R-:W-:Y:S01]  /*5630*/  LOP3.LUT P3, RZ, R11, 0xff, RZ, 0xc0, !PT ;  /* 0x000000ff0bff7812 */ /* 0x000fe2000786c0ff */
[----:B------:R-:W-:Y:S01]  /*5640*/  IMAD.IADD R3, R12, 0x1, R3 ;  /* 0x000000010c037824 */ /* 0x000fe200078e0203 */
[----:B------:R-:W-:Y:S01]  /*5650*/  IADD3 R16, P4, R16, UR38, RZ ;  /* 0x0000002610107c10 */ /* 0x000fe2000ff9e0ff */
[----:B------:R-:W-:Y:S01]  /*5660*/  ULDC.64 UR6, c[0x0][0x650] ;  /* 0x0001940000067ab9 */ /* 0x000fe20000000a00 */
[----:B------:R-:W-:Y:S01]  /*5670*/  BSSY B1, `(.L_x_106) ;  /* 0x000006c000017945 */ /* 0x000fe20003800000 */
[----:B------:R-:W-:Y:S01]  /*5680*/  IMAD.MOV.U32 R13, RZ, RZ, -0x1 ;  /* 0xffffffffff0d7424 */ /* 0x000fe200078e00ff */
[----:B------:R-:W-:Y:S01]  /*5690*/  ISETP.GT.U32.AND P1, PT, R3, 0x3, PT ;  /* 0x000000030300780c */ /* 0x000fe20003f24070 */
[----:B------:R-:W-:Y:S01]  /*56a0*/  IMAD.MOV.U32 R20, RZ, RZ, -0x1 ;  /* 0xffffffffff147424 */ /* 0x000fe200078e00ff */
[----:B------:R-:W-:Y:S01]  /*56b0*/  SHF.R.U32.HI R4, RZ, 0x2, R3 ;  /* 0x00000002ff047819 */ /* 0x000fe20000011603 */
[----:B------:R-:W-:Y:S01]  /*56c0*/  IMAD.MOV.U32 R8, RZ, RZ, -0x1 ;  /* 0xffffffffff087424 */ /* 0x000fe200078e00ff */
[----:B------:R-:W-:-:S02]  /*56d0*/  ISETP.LT.U32.AND P1, PT, R12, 0x4, P1 ;  /* 0x000000040c00780c */ /* 0x000fc40000f21070 */
[----:B------:R-:W-:Y:S01]  /*56e0*/  IADD3.X R17, R17, UR41, RZ, P4, !PT ;  /* 0x0000002911117c10 */ /* 0x000fe2000a7fe4ff */
[----:B------:R-:W0:Y:S01]  /*56f0*/  @P3 S2R R6, SR_CgaCtaId ;  /* 0x0000000000063919 */ /* 0x000e220000008800 */
[----:B------:R-:W-:Y:S02]  /*5700*/  @P3 MOV R5, 0x400 ;  /* 0x0000040000053802 */ /* 0x000fe40000000f00 */
[----:B------:R-:W-:Y:S02]  /*5710*/  ISETP.GE.U32.AND P4, PT, R16, UR6, PT ;  /* 0x0000000610007c0c */ /* 0x000fe4000bf86070 */
[----:B------:R-:W-:Y:S02]  /*5720*/  LOP3.LUT R4, R4, 0x1, RZ, 0xc0, !PT ;  /* 0x0000000104047812 */ /* 0x000fe400078ec0ff */
[----:B------:R-:W-:Y:S02]  /*5730*/  LOP3.LUT R3, R3, 0x3, RZ, 0xc0, !PT ;  /* 0x0000000303037812 */ /* 0x000fe400078ec0ff */
[----:B------:R-:W-:-:S02]  /*5740*/  PRMT R11, RZ, 0x7610, R11 ;  /* 0x00007610ff0b7816 */ /* 0x000fc4000000000b */
[----:B0-----:R-:W-:-:S04]  /*5750*/  @P3 LEA R5, R6, R5, 0x18 ;  /* 0x0000000506053211 */ /* 0x001fc800078ec0ff */
[----:B------:R0:W-:Y:S01]  /*5760*/  @P3 SYNCS.ARRIVE.TRANS64.A1T0 RZ, [R5+URZ+0x58], RZ ;  /* 0x000058ff05ff39a7 */ /* 0x0001e2000810003f */
[----:B------:R-:W-:-:S04]  /*5770*/  ISETP.NE.U32.AND P3, PT, R4, 0x1, PT ;  /* 0x000000010400780c */ /* 0x000fc80003f65070 */
[----:B------:R-:W-:Y:S02]  /*5780*/  ISETP.GT.U32.AND P3, PT, R12, 0x3, !P3 ;  /* 0x000000030c00780c */ /* 0x000fe40005f64070 */
[----:B0-----:R-:W-:Y:S02]  /*5790*/  SEL R5, RZ, 0x1, !P1 ;  /* 0x00000001ff057807 */ /* 0x001fe40004800000 */
[----:B------:R-:W-:Y:S02]  /*57a0*/  ISETP.GE.U32.AND.EX P1, PT, R17, UR7, PT, P4 ;  /* 0x0000000711007c0c */ /* 0x000fe4000bf26140 */
[----:B------:R-:W-:-:S04]  /*57b0*/  SEL R4, RZ, 0x1, !P3 ;  /* 0x00000001ff047807 */ /* 0x000fc80005800000 */
[----:B------:R-:W-:Y:S02]  /*57c0*/  LOP3.LUT R0, R4, R0, R5, 0x96, !PT ;  /* 0x0000000004007212 */ /* 0x000fe400078e9605 */
[----:B------:R-:W-:-:S05]  /*57d0*/  PRMT R4, RZ, 0x7610, R4 ;  /* 0x00007610ff047816 */ /* 0x000fca0000000004 */
[----:B------:R-:W-:Y:S05]  /*57e0*/  @P1 BRA `(.L_x_107) ;  /* 0x0000000400501947 */ /* 0x000fea0003800000 */
[----:B------:R-:W-:Y:S01]  /*57f0*/  ULDC.64 UR6, c[0x0][0x628] ;  /* 0x00018a0000067ab9 */ /* 0x000fe20000000a00 */
[----:B------:R-:W0:Y:S01]  /*5800*/  S2R R14, SR_CTAID.X ;  /* 0x00000000000e7919 */ /* 0x000e220000002500 */
[----:B------:R-:W-:Y:S01]  /*5810*/  ISETP.NE.U32.AND P1, PT, RZ, UR6, PT ;  /* 0x00000006ff007c0c */ /* 0x000fe2000bf25070 */
[----:B------:R-:W-:Y:S01]  /*5820*/  ULDC UR9, c[0x0][0x630] ;  /* 0x00018c0000097ab9 */ /* 0x000fe20000000800 */
[----:B------:R-:W-:Y:S01]  /*5830*/  IMAD.MOV.U32 R4, RZ, RZ, R16 ;  /* 0x000000ffff047224 */ /* 0x000fe200078e0010 */
[----:B------:R-:W1:Y:S01]  /*5840*/  S2R R13, SR_CTAID.Y ;  /* 0x00000000000d7919 */ /* 0x000e620000002600 */
[----:B------:R-:W-:Y:S01]  /*5850*/  ISETP.NE.AND.EX P1, PT, RZ, UR7, PT, P1 ;  /* 0x00000007ff007c0c */ /* 0x000fe2000bf25310 */
[----:B------:R-:W-:-:S12]  /*5860*/  IMAD.MOV.U32 R5, RZ, RZ, R17 ;  /* 0x000000ffff057224 */ /* 0x000fd800078e0011 */
[----:B------:R-:W-:Y:S05]  /*5870*/  @!P1 BRA `(.L_x_108) ;  /* 0x0000000000289947 */ /* 0x000fea0003800000 */
[----:B------:R-:W-:Y:S02]  /*5880*/  ULDC UR8, c[0x0][0x634] ;  /* 0x00018d0000087ab9 */ /* 0x000fe40000000800 */
[----:B------:R-:W-:-:S05]  /*5890*/  IADD3 R9, P1, R16, UR8, RZ ;  /* 0x0000000810097c10 */ /* 0x000fca000ff3e0ff */
[----:B------:R-:W-:-:S04]  /*58a0*/  IMAD.X R15, RZ, RZ, R17, P1 ;  /* 0x000000ffff0f7224 */ /* 0x000fc800008e0611 */
[----:B------:R-:W-:-:S04]  /*58b0*/  IMAD.WIDE.U32 R6, R15, UR6, RZ ;  /* 0x000000060f067c25 */ /* 0x000fc8000f8e00ff */
[----:B------:R-:W-:-:S04]  /*58c0*/  IMAD.WIDE.U32 R6, P1, R9, UR7, R6 ;  /* 0x0000000709067c25 */ /* 0x000fc8000f820006 */
[----:B------:R-:W-:-:S04]  /*58d0*/  IMAD.WIDE.U32 R8, R9, UR6, RZ ;  /* 0x0000000609087c25 */ /* 0x000fc8000f8e00ff */
[----:B------:R-:W-:Y:S01]  /*58e0*/  IMAD.X R5, RZ, RZ, RZ, P1 ;  /* 0x000000ffff057224 */ /* 0x000fe200008e06ff */
[----:B------:R-:W-:Y:S01]  /*58f0*/  IADD3 RZ, P1, R9, R6, RZ ;  /* 0x0000000609ff7210 */ /* 0x000fe20007f3e0ff */
[----:B------:R-:W-:-:S04]  /*5900*/  IMAD.MOV.U32 R4, RZ, RZ, R7 ;  /* 0x000000ffff047224 */ /* 0x000fc800078e0007 */
[----:B------:R-:W-:-:S08]  /*5910*/  IMAD.WIDE.U32.X R4, R15, UR7, R4, P1 ;  /* 0x000000070f047c25 */ /* 0x000fd000088e0404 */
.L_x_108:
[--C-:B------:R-:W-:Y:S01]  /*5920*/  SHF.R.U64 R8, R4, UR9, R5.reuse ;  /* 0x0000000904087c19 */ /* 0x100fe20008001205 */
[----:B------:R-:W-:Y:S01]  /*5930*/  ULDC.64 UR6, c[0x0][0x620] ;  /* 0x0001880000067ab9 */ /* 0x000fe20000000a00 */
[----:B------:R-:W-:Y:S01]  /*5940*/  SHF.R.U32.HI R4, RZ, UR9, R5 ;  /* 0x00000009ff047c19 */ /* 0x000fe20008011605 */
[----:B------:R-:W2:Y:S01]  /*5950*/  LDC R25, c[0x0][0x144] ;  /* 0x00005100ff197b82 */ /* 0x000ea20000000800 */
[----:B------:R-:W-:Y:S01]  /*5960*/  IADD3 R7, P1, RZ, -R8, RZ ;  /* 0x80000008ff077210 */ /* 0x000fe20007f3e0ff */
[----:B------:R-:W-:Y:S01]  /*5970*/  ULDC.64 UR10, c[0x0][0x640] ;  /* 0x00019000000a7ab9 */ /* 0x000fe20000000a00 */
[----:B0-----:R-:W-:Y:S01]  /*5980*/  I2FP.F32.U32 R9, R14 ;  /* 0x0000000e00097245 */ /* 0x001fe20000201000 */
[----:B------:R-:W-:Y:S02]  /*5990*/  ULDC UR8, c[0x0][0x608] ;  /* 0x0001820000087ab9 */ /* 0x000fe40000000800 */
[----:B------:R-:W-:Y:S01]  /*59a0*/  IMAD.X R4, RZ, RZ, ~R4, P1 ;  /* 0x000000ffff047224 */ /* 0x000fe200008e0e04 */
[----:B------:R-:W-:Y:S01]  /*59b0*/  ISETP.NE.U32.AND P1, PT, RZ, UR10, PT ;  /* 0x0000000aff007c0c */ /* 0x000fe2000bf25070 */
[----:B------:R-:W0:Y:S02]  /*59c0*/  LDC R20, c[0x0][0x148] ;  /* 0x00005200ff147b82 */ /* 0x000e240000000800 */
[----:B------:R-:W-:Y:S01]  /*59d0*/  IMAD R6, R4, UR6, RZ ;  /* 0x0000000604067c24 */ /* 0x000fe2000f8e02ff */
[----:B------:R-:W-:Y:S01]  /*59e0*/  ISETP.NE.AND.EX P1, PT, RZ, UR11, PT, P1 ;  /* 0x0000000bff007c0c */ /* 0x000fe2000bf25310 */
[----:B------:R-:W-:Y:S01]  /*59f0*/  IMAD.WIDE.U32 R4, R7, UR6, R16 ;  /* 0x0000000607047c25 */ /* 0x000fe2000f8e0010 */
[----:B------:R-:W-:-:S03]  /*5a00*/  ULDC UR6, c[0x0][0x150] ;  /* 0x0000540000067ab9 */ /* 0x000fc60000000800 */
[----:B------:R-:W-:Y:S02]  /*5a10*/  IMAD R7, R7, UR7, R6 ;  /* 0x0000000707077c24 */ /* 0x000fe4000f8e0206 */
[----:B------:R-:W-:Y:S01]  /*5a20*/  FMUL R6, R9, UR6 ;  /* 0x0000000609067c20 */ /* 0x000fe20008400000 */
[----:B------:R-:W-:Y:S01]  /*5a30*/  ULDC UR6, c[0x0][0x618] ;  /* 0x0001860000067ab9 */ /* 0x000fe20000000800 */
[----:B------:R-:W-:Y:S01]  /*5a40*/  ULDC UR7, c[0x0][0x154] ;  /* 0x0000550000077ab9 */ /* 0x000fe20000000800 */
[----:B------:R-:W-:-:S03]  /*5a50*/  IMAD.IADD R5, R5, 0x1, R7 ;  /* 0x0000000105057824 */ /* 0x000fc600078e0207 */
[----:B------:R-:W3:Y:S02]  /*5a60*/  F2I.U32.TRUNC.NTZ R6, R6 ;  /* 0x0000000600067305 */ /* 0x000ee4000020f000 */
[----:B------:R-:W-:Y:S02]  /*5a70*/  SHF.R.U64 R9, R4, UR6, R5 ;  /* 0x0000000604097c19 */ /* 0x000fe40008001205 */
[----:B-1----:R-:W-:-:S05]  /*5a80*/  I2FP.F32.U32 R4, R13 ;  /* 0x0000000d00047245 */ /* 0x002fca0000201000 */
[----:B------:R-:W-:Y:S01]  /*5a90*/  FMUL R22, R4, UR7 ;  /* 0x0000000704167c20 */ /* 0x000fe20008400000 */
[----:B------:R-:W-:Y:S01]  /*5aa0*/  SHF.R.U32.HI R4, RZ, UR6, R5 ;  /* 0x00000006ff047c19 */ /* 0x000fe20008011605 */
[----:B------:R-:W-:-:S03]  /*5ab0*/  ULDC UR6, c[0x0][0x658] ;  /* 0x0001960000067ab9 */ /* 0x000fc60000000800 */
[--C-:B------:R-:W-:Y:S01]  /*5ac0*/  SHF.R.U64 R21, R9, UR8, R4.reuse ;  /* 0x0000000809157c19 */ /* 0x100fe20008001204 */
[----:B------:R-:W1:Y:S01]  /*5ad0*/  F2I.U32.TRUNC.NTZ R22, R22 ;  /* 0x0000001600167305 */ /* 0x000e62000020f000 */
[----:B------:R-:W-:Y:S01]  /*5ae0*/  SHF.R.U32.HI R4, RZ, UR8, R4 ;  /* 0x00000008ff047c19 */ /* 0x000fe20008011604 */
[----:B---3--:R-:W-:-:S03]  /*5af0*/  IMAD.MOV R6, RZ, RZ, -R6 ;  /* 0x000000ffff067224 */ /* 0x008fc600078e0a06 */
[----:B------:R-:W-:Y:S01]  /*5b00*/  SHF.R.U64 R15, R21, UR6, R4 ;  /* 0x00000006150f7c19 */ /* 0x000fe20008001204 */
[----:B--2---:R-:W-:Y:S01]  /*5b10*/  IMAD R14, R25, R6, R14 ;  /* 0x00000006190e7224 */ /* 0x004fe200078e020e */
[----:B------:R-:W-:-:S03]  /*5b20*/  SHF.R.U32.HI R23, RZ, UR6, R4 ;  /* 0x00000006ff177c19 */ /* 0x000fc60008011604 */
[----:B------:R-:W-:Y:S02]  /*5b30*/  IMAD.MOV.U32 R4, RZ, RZ, R15 ;  /* 0x000000ffff047224 */ /* 0x000fe400078e000f */
[----:B------:R-:W-:Y:S01]  /*5b40*/  IMAD.MOV.U32 R5, RZ, RZ, R23 ;  /* 0x000000ffff057224 */ /* 0x000fe200078e0017 */
[----:B-1----:R-:W-:Y:S06]  /*5b50*/  @!P1 BRA `(.L_x_109) ;  /* 0x0000000000289947 */ /* 0x002fec0003800000 */
[----:B------:R-:W-:Y:S02]  /*5b60*/  ULDC UR6, c[0x0][0x64c] ;  /* 0x0001930000067ab9 */ /* 0x000fe40000000800 */
[----:B------:R-:W-:-:S05]  /*5b70*/  IADD3 R5, P1, R15, UR6, RZ ;  /* 0x000000060f057c10 */ /* 0x000fca000ff3e0ff */
[----:B------:R-:W-:-:S04]  /*5b80*/  IMAD.X R23, RZ, RZ, R23, P1 ;  /* 0x000000ffff177224 */ /* 0x000fc800008e0617 */
[----:B------:R-:W-:-:S04]  /*5b90*/  IMAD.WIDE.U32 R6, R23, UR10, RZ ;  /* 0x0000000a17067c25 */ /* 0x000fc8000f8e00ff */
[----:B------:R-:W-:-:S04]  /*5ba0*/  IMAD.WIDE.U32 R6, P1, R5, UR11, R6 ;  /* 0x0000000b05067c25 */ /* 0x000fc8000f820006 */
[----:B------:R-:W-:-:S04]  /*5bb0*/  IMAD.WIDE.U32 R4, R5, UR10, RZ ;  /* 0x0000000a05047c25 */ /* 0x000fc8000f8e00ff */
[----:B------:R-:W-:Y:S01]  /*5bc0*/  IMAD.MOV.U32 R4, RZ, RZ, R7 ;  /* 0x000000ffff047224 */ /* 0x000fe200078e0007 */
[----:B------:R-:W-:Y:S01]  /*5bd0*/  IADD3 RZ, P3, R5, R6, RZ ;  /* 0x0000000605ff7210 */ /* 0x000fe20007f7e0ff */
[----:B------:R-:W-:-:S04]  /*5be0*/  IMAD.X R5, RZ, RZ, RZ, P1 ;  /* 0x000000ffff057224 */ /* 0x000fc800008e06ff */
[----:B------:R-:W-:-:S08]  /*5bf0*/  IMAD.WIDE.U32.X R4, R23, UR11, R4, P3 ;  /* 0x0000000b17047c25 */ /* 0x000fd000098e0404 */
.L_x_109:
[----:B------:R-:W-:Y:S01]  /*5c00*/  ISETP.NE.AND P1, PT, R2, 0x1, PT ;  /* 0x000000010200780c */ /* 0x000fe20003f25270 */
[----:B------:R-:W-:Y:S01]  /*5c10*/  ULDC UR6, c[0x0][0x648] ;  /* 0x0001920000067ab9 */ /* 0x000fe20000000800 */
[----:B------:R-:W-:Y:S01]  /*5c20*/  LOP3.LUT R21, R21, UR13, RZ, 0xc0, !PT ;  /* 0x0000000d15157c12 */ /* 0x000fe2000f8ec0ff */
[----:B------:R-:W-:Y:S01]  /*5c30*/  IMAD.MOV R22, RZ, RZ, -R22 ;  /* 0x000000ffff167224 */ /* 0x000fe200078e0a16 */
[----:B------:R-:W-:Y:S01]  /*5c40*/  SHF.R.U64 R4, R4, UR6, R5 ;  /* 0x0000000604047c19 */ /* 0x000fe20008001205 */
[----:B------:R-:W-:Y:S01]  /*5c50*/  ULDC UR6, c[0x0][0x638] ;  /* 0x00018e0000067ab9 */ /* 0x000fe20000000800 */
[----:B------:R-:W-:Y:S01]  /*5c60*/  ULDC UR7, c[0x0][0x610] ;  /* 0x0001840000077ab9 */ /* 0x000fe20000000800 */
[----:B------:R-:W-:Y:S02]  /*5c70*/  IMAD.MOV.U32 R5, RZ, RZ, 0x1 ;  /* 0x00000001ff057424 */ /* 0x000fe400078e00ff */
[----:B------:R-:W-:Y:S02]  /*5c80*/  IMAD.MOV R6, RZ, RZ, -R4 ;  /* 0x000000ffff067224 */ /* 0x000fe400078e0a04 */
[----:B------:R-:W-:Y:S01]  /*5c90*/  IMAD R21, R4, UR5, R21 ;  /* 0x0000000504157c24 */ /* 0x000fe2000f8e0215 */
[----:B------:R-:W-:Y:S01]  /*5ca0*/  LOP3.LUT R4, R9, UR4, RZ, 0xc0, !PT ;  /* 0x0000000409047c12 */ /* 0x000fe2000f8ec0ff */
[----:B0-----:R-:W-:-:S02]  /*5cb0*/  @P1 IMAD R14, R20, R22, R13 ;  /* 0x00000016140e1224 */ /* 0x001fc400078e020d */
[----:B------:R-:W-:Y:S01]  /*5cc0*/  IMAD R15, R6, UR6, R15 ;  /* 0x00000006060f7c24 */ /* 0x000fe2000f8e020f */
[----:B------:R-:W-:Y:S01]  /*5cd0*/  ULDC UR6, c[0x0][0x600] ;  /* 0x0001800000067ab9 */ /* 0x000fe20000000800 */
[----:B------:R-:W-:Y:S02]  /*5ce0*/  IMAD R14, R21, UR7, R14 ;  /* 0x00000007150e7c24 */ /* 0x000fe4000f8e020e */
[--C-:B------:R-:W-:Y:S01]  /*5cf0*/  IMAD R15, R15, UR6, R4.reuse ;  /* 0x000000060f0f7c24 */ /* 0x100fe2000f8e0204 */
[----:B------:R-:W-:-:S04]  /*5d00*/  PRMT R4, R5, 0x7610, R4 ;  /* 0x0000761005047816 */ /* 0x000fc80000000004 */
[----:B------:R-:W-:Y:S02]  /*5d10*/  SEL R20, R15, R14, !P1 ;  /* 0x0000000e0f147207 */ /* 0x000fe40004800000 */
[----:B------:R-:W-:-:S07]  /*5d20*/  SEL R13, R14, R15, !P1 ;  /* 0x0000000f0e0d7207 */ /* 0x000fce0004800000 */
.L_x_107:
[----:B------:R-:W-:Y:S05]  /*5d30*/  BSYNC B1 ;  /* 0x0000000000017941 */ /* 0x000fea0003800000 */
.L_x_106:
[----:B------:R-:W-:-:S13]  /*5d40*/  LOP3.LUT P1, RZ, R4, 0xff, RZ, 0xc0, !PT ;  /* 0x000000ff04ff7812 */ /* 0x000fda000782c0ff */
[----:B------:R-:W-:Y:S05]  /*5d50*/  @P1 BRA `(.L_x_110) ;  /* 0xfffffff400141947 */ /* 0x000fea000383ffff */
[----:B------:R-:W-:Y:S05]  /*5d60*/  BSYNC B0 ;  /* 0x0000000000007941 */ /* 0x000fea0003800000 */
.L_x_98:
[----:B------:R-:W-:-:S03]  /*5d70*/  UMOV UR6, 0xffffffff ;  /* 0xffffffff00067882 */ /* 0x000fc60000000000 */
[----:B------:R-:W-:Y:S05]  /*5d80*/  BRA.DIV UR6, `(.L_x_111) ;  /* 0x0000000606187947 */ /* 0x000fea000b800000 */
[----:B------:R-:W-:-:S13]  /*5d90*/  ELECT P6, URZ, PT ;  /* 0x00000000003f782f */ /* 0x000fda00038c0000 */
.L_x_125:
[----:B------:R-:W-:Y:S04]  /*5da0*/  BSSY B0, `(.L_x_112) ;  /* 0x000002b000007945 */ /* 0x000fe80003800000 */
[----:B------:R-:W-:Y:S05]  /*5db0*/  @!P6 BRA `(.L_x_113) ;  /* 0x0000000000a4e947 */ /* 0x000fea0003800000 */
[----:B------:R-:W-:-:S04]  /*5dc0*/  LOP3.LUT R18, R18, 0x2, RZ, 0xfc, !PT ;  /* 0x0000000212127812 */ /* 0x000fc800078efcff */
[----:B------:R-:W-:-:S13]  /*5dd0*/  ISETP.NE.AND P0, PT, R18, 0x3, PT ;  /* 0x000000031200780c */ /* 0x000fda0003f05270 */
[----:B------:R-:W-:Y:S05]  /*5de0*/  @!P0 BRA `(.L_x_114) ;  /* 0x0000000000048947 */ /* 0x000fea0003800000 */
[----:B------:R-:W-:Y:S01]  /*5df0*/  BPT.TRAP 0x1 ;  /* 0x000000040000795c */ /* 0x000fe20000300000 */
.L_x_114:
[----:B------:R-:W0:Y:S01]  /*5e00*/  S2R R5, SR_CgaCtaId ;  /* 0x0000000000057919 */ /* 0x000e220000008800 */
[----:B------:R-:W-:Y:S02]  /*5e10*/  MOV R2, 0x400 ;  /* 0x0000040000027802 */ /* 0x000fe40000000f00 */
[----:B------:R-:W-:Y:S02]  /*5e20*/  SHF.L.U32 R4, R0, 0x1f, RZ ;  /* 0x0000001f00047819 */ /* 0x000fe400000006ff */
[----:B0-----:R-:W-:-:S05]  /*5e30*/  LEA R2, R5, R2, 0x18 ;  /* 0x0000000205027211 */ /* 0x001fca00078ec0ff */
[----:B------:R-:W-:-:S04]  /*5e40*/  VIADD R2, R2, 0x20 ;  /* 0x0000002002027836 */ /* 0x000fc80000000000 */
[C---:B------:R-:W-:Y:S02]  /*5e50*/  IMAD R7, R3.reuse, 0x8, R2 ;  /* 0x0000000803077824 */ /* 0x040fe400078e0202 */
[----:B------:R-:W-:Y:S02]  /*5e60*/  VIADD R3, R3, 0x1 ;  /* 0x0000000103037836 */ /* 0x000fe40000000000 */
[----:B------:R-:W0:Y:S03]  /*5e70*/  SYNCS.PHASECHK.TRANS64.TRYWAIT P0, [R7+URZ], R4 ;  /* 0x00000004070075a7 */ /* 0x000e26000800017f */
[----:B------:R-:W-:-:S04]  /*5e80*/  ISETP.NE.AND P1, PT, R3, 0x4, PT ;  /* 0x000000040300780c */ /* 0x000fc80003f25270 */
[----:B------:R-:W-:Y:S02]  /*5e90*/  SEL R5, RZ, 0x1, P1 ;  /* 0x00000001ff057807 */ /* 0x000fe40000800000 */
[----:B------:R-:W-:Y:S02]  /*5ea0*/  SEL R3, R3, RZ, P1 ;  /* 0x000000ff03037207 */ /* 0x000fe40000800000 */
[----:B------:R-:W-:-:S03]  /*5eb0*/  LOP3.LUT R6, R0, R5, RZ, 0x3c, !PT ;  /* 0x0000000500067212 */ /* 0x000fc600078e3cff */
[----:B------:R-:W-:Y:S01]  /*5ec0*/  IMAD R8, R3, 0x8, R2 ;  /* 0x0000000803087824 */ /* 0x000fe200078e0202 */
[----:B------:R-:W-:Y:S01]  /*5ed0*/  SHF.L.U32 R5, R6, 0x1f, RZ ;  /* 0x0000001f06057819 */ /* 0x000fe200000006ff */
[----:B0-----:R-:W-:Y:S06]  /*5ee0*/  @!P0 BRA `(.L_x_115) ;  /* 0x0000000000e08947 */ /* 0x001fec0003800000 */
.L_x_126:
[----:B------:R-:W1:Y:S01]  /*5ef0*/  SYNCS.PHASECHK.TRANS64.TRYWAIT P0, [R8+URZ], R5 ;  /* 0x00000005080075a7 */ /* 0x000e62000800017f */
[----:B------:R-:W-:-:S05]  /*5f00*/  VIADD R0, R3, 0x1 ;  /* 0x0000000103007836 */ /* 0x000fca0000000000 */
[----:B------:R-:W-:-:S04]  /*5f10*/  ISETP.NE.AND P1, PT, R0, 0x4, PT ;  /* 0x000000040000780c */ /* 0x000fc80003f25270 */
[----:B------:R-:W-:Y:S02]  /*5f20*/  SEL R3, RZ, 0x1, P1 ;  /* 0x00000001ff037807 */ /* 0x000fe40000800000 */
[----:B0-----:R-:W-:Y:S02]  /*5f30*/  SEL R7, R0, RZ, P1 ;  /* 0x000000ff00077207 */ /* 0x001fe40000800000 */
[----:B------:R-:W-:-:S03]  /*5f40*/  LOP3.LUT R9, R6, R3, RZ, 0x3c, !PT ;  /* 0x0000000306097212 */ /* 0x000fc600078e3cff */
[----:B------:R-:W-:Y:S01]  /*5f50*/  IMAD R11, R7, 0x8, R2 ;  /* 0x00000008070b7824 */ /* 0x000fe200078e0202 */
[----:B------:R-:W-:Y:S01]  /*5f60*/  SHF.L.U32 R6, R9, 0x1f, RZ ;  /* 0x0000001f09067819 */ /* 0x000fe200000006ff */
[----:B-1----:R-:W-:Y:S06]  /*5f70*/  @!P0 BRA `(.L_x_116) ;  /* 0x0000000000d08947 */ /* 0x002fec0003800000 */
.L_x_127:
[----:B------:R-:W1:Y:S01]  /*5f80*/  SYNCS.PHASECHK.TRANS64.TRYWAIT P0, [R11+URZ], R6 ;  /* 0x000000060b0075a7 */ /* 0x000e62000800017f */
[----:B------:R-:W-:-:S05]  /*5f90*/  VIADD R0, R7, 0x1 ;  /* 0x0000000107007836 */ /* 0x000fca0000000000 */
[----:B------:R-:W-:-:S04]  /*5fa0*/  ISETP.NE.AND P1, PT, R0, 0x4, PT ;  /* 0x000000040000780c */ /* 0x000fc80003f25270 */
[----:B------:R-:W-:Y:S02]  /*5fb0*/  SEL R4, RZ, 0x1, P1 ;  /* 0x00000001ff047807 */ /* 0x000fe40000800000 */
[----:B------:R-:W-:Y:S02]  /*5fc0*/  SEL R3, R0, RZ, P1 ;  /* 0x000000ff00037207 */ /* 0x000fe40000800000 */
[----:B------:R-:W-:Y:S01]  /*5fd0*/  LOP3.LUT R0, R9, R4, RZ, 0x3c, !PT ;  /* 0x0000000409007212 */ /* 0x000fe200078e3cff */
[----:B-1----:R-:W-:Y:S06]  /*5fe0*/  @!P0 BRA `(.L_x_117) ;  /* 0x0000000000c88947 */ /* 0x002fec0003800000 */
.L_x_128:
[----:B------:R-:W-:Y:S01]  /*5ff0*/  IMAD R3, R3, 0x8, R2 ;  /* 0x0000000803037824 */ /* 0x000fe200078e0202 */
[----:B------:R-:W-:-:S07]  /*6000*/  SHF.L.U32 R0, R0, 0x1f, RZ ;  /* 0x0000001f00007819 */ /* 0x000fce00000006ff */
.L_x_118:
[----:B--2---:R2:W3:Y:S02]  /*6010*/  SYNCS.PHASECHK.TRANS64.TRYWAIT P0, [R3+URZ], R0 ;  /* 0x00000000030075a7 */ /* 0x0044e4000800017f */
[----:B---3--:R-:W-:Y:S05]  /*6020*/  @!P0 NANOSLEEP.SYNCS 0x989680 ;  /* 0x009896800000895d */ /* 0x008fea0003900000 */
[----:B------:R-:W3:Y:S02]  /*6030*/  @!P0 SYNCS.PHASECHK.TRANS64 P0, [R3+URZ], R0 ;  /* 0x00000000030085a7 */ /* 0x000ee4000800007f */
[----:B---3--:R-:W-:Y:S05]  /*6040*/  @!P0 BRA `(.L_x_118) ;  /* 0xfffffffc00f08947 */ /* 0x008fea000383ffff */
.L_x_113:
[----:B------:R-:W-:Y:S05]  /*6050*/  BSYNC B0 ;  /* 0x0000000000007941 */ /* 0x000fea0003800000 */
.L_x_112:
[----:B------:R-:W-:Y:S05]  /*6060*/  EXIT ;  /* 0x000000000000794d */ /* 0x000fea0003800000 */
.L_x_17:
[----:B-1----:R1:W2:Y:S02]  /*6070*/  SYNCS.PHASECHK.TRANS64.TRYWAIT P1, [R3+URZ], R0 ;  /* 0x00000000030075a7 */ /* 0x0022a4000802017f */
[----:B--2---:R-:W-:Y:S05]  /*6080*/  @!P1 NANOSLEEP.SYNCS 0x989680 ;  /* 0x009896800000995d */ /* 0x004fea0003900000 */
[----:B------:R-:W2:Y:S02]  /*6090*/  @!P1 SYNCS.PHASECHK.TRANS64 P1, [R3+URZ], R0 ;  /* 0x00000000030095a7 */ /* 0x000ea4000802007f */
[----:B--2---:R-:W-:Y:S05]  /*60a0*/  @!P1 BRA `(.L_x_17) ;  /* 0xfffffffc00f09947 */ /* 0x004fea000383ffff */
[----:B------:R-:W-:Y:S05]  /*60b0*/  BRA `(.L_x_16) ;  /* 0xffffffb000fc7947 */ /* 0x000fea000383ffff */
.L_x_22:
[----:B-1----:R-:W-:-:S04]  /*60c0*/  IMAD.U32 R4, RZ, RZ, UR8 ;  /* 0x00000008ff047e24 */ /* 0x002fc8000f8e00ff */
[----:B------:R1:W2:Y:S03]  /*60d0*/  SYNCS.PHASECHK.TRANS64.TRYWAIT P1, [R4+URZ], R3 ;  /* 0x00000003040075a7 */ /* 0x0002a6000802017f */
[----:B--2---:R-:W-:Y:S05]  /*60e0*/  @!P1 NANOSLEEP.SYNCS 0x989680 ;  /* 0x009896800000995d */ /* 0x004fea0003900000 */
[----:B------:R-:W2:Y:S02]  /*60f0*/  @!P1 SYNCS.PHASECHK.TRANS64 P1, [R4+URZ], R3 ;  /* 0x00000003040095a7 */ /* 0x000ea4000802007f */
[----:B--2---:R-:W-:Y:S05]  /*6100*/  @!P1 BRA `(.L_x_22) ;  /* 0xfffffffc00ec9947 */ /* 0x004fea000383ffff */
[----:B------:R-:W-:Y:S05]  /*6110*/  BRA `(.L_x_21) ;  /* 0xffffffb800387947 */ /* 0x000fea000383ffff */
.L_x_99:
[----:B------:R-:W-:Y:S01]  /*6120*/  BSSY B1, `(.L_x_119) ;  /* 0x0000006000017945 */ /* 0x000fe20003800000 */
[----:B------:R-:W-:-:S07]  /*6130*/  IMAD.MOV.U32 R15, RZ, RZ, -0x1 ;  /* 0xffffffffff0f7424 */ /* 0x000fce00078e00ff */
[----:B------:R-:W-:Y:S05]  /*6140*/  WARPSYNC.COLLECTIVE R15, `(.L_x_120) ;  /* 0x000000000f0c7348 */ /* 0x000fea0003c00000 */
[----:B------:R-:W-:Y:S02]  /*6150*/  ELECT P6, UR62, PT ;  /* 0x00000000003e782f */ /* 0x000fe400038c0000 */
[----:B------:R-:W-:Y:S01]  /*6160*/  MOV R14, UR62 ;  /* 0x0000003e000e7c02 */ /* 0x000fe20008000f00 */
[----:B------:R-:W-:Y:S10]  /*6170*/  ENDCOLLECTIVE ;  /* 0x000000000000791b */ /* 0x000ff40003800000 */
.L_x_120:
[----:B------:R-:W-:Y:S05]  /*6180*/  BSYNC B1 ;  /* 0x0000000000017941 */ /* 0x000fea0003800000 */
.L_x_119:
[----:B------:R-:W-:Y:S05]  /*6190*/  BRA `(.L_x_121) ;  /* 0xfffffff000107947 */ /* 0x000fea000383ffff */
.L_x_102:
[----:B0-----:R0:W1:Y:S02]  /*61a0*/  SYNCS.PHASECHK.TRANS64.TRYWAIT P1, [R14+URZ+0x20], R7 ;  /* 0x000020070e0075a7 */ /* 0x001064000802017f */
[----:B-1----:R-:W-:Y:S05]  /*61b0*/  @!P1 NANOSLEEP.SYNCS 0x989680 ;  /* 0x009896800000995d */ /* 0x002fea0003900000 */
[----:B------:R-:W1:Y:S02]  /*61c0*/  @!P1 SYNCS.PHASECHK.TRANS64 P1, [R14+URZ+0x20], R7 ;  /* 0x000020070e0095a7 */ /* 0x000e64000802007f */
[----:B-1----:R-:W-:Y:S05]  /*61d0*/  @!P1 BRA `(.L_x_102) ;  /* 0xfffffffc00f09947 */ /* 0x002fea000383ffff */
[----:B------:R-:W-:Y:S05]  /*61e0*/  BRA `(.L_x_122) ;  /* 0xfffffff000447947 */ /* 0x000fea000383ffff */
.L_x_111:
[----:B------:R-:W-:Y:S01]  /*61f0*/  BSSY B0, `(.L_x_123) ;  /* 0x0000006000007945 */ /* 0x000fe20003800000 */
[----:B------:R-:W-:-:S07]  /*6200*/  IMAD.MOV.U32 R15, RZ, RZ, -0x1 ;  /* 0xffffffffff0f7424 */ /* 0x000fce00078e00ff */
[----:B------:R-:W-:Y:S05]  /*6210*/  WARPSYNC.COLLECTIVE R15, `(.L_x_124) ;  /* 0x000000000f0c7348 */ /* 0x000fea0003c00000 */
[----:B------:R-:W-:Y:S02]  /*6220*/  ELECT P6, UR62, PT ;  /* 0x00000000003e782f */ /* 0x000fe400038c0000 */
[----:B------:R-:W-:Y:S01]  /*6230*/  MOV R14, UR62 ;  /* 0x0000003e000e7c02 */ /* 0x000fe20008000f00 */
[----:B------:R-:W-:Y:S10]  /*6240*/  ENDCOLLECTIVE ;  /* 0x000000000000791b */ /* 0x000ff40003800000 */
.L_x_124:
[----:B------:R-:W-:Y:S05]  /*6250*/  BSYNC B0 ;  /* 0x0000000000007941 */ /* 0x000fea0003800000 */
.L_x_123:
[----:B------:R-:W-:Y:S05]  /*6260*/  BRA `(.L_x_125) ;  /* 0xfffffff800cc7947 */ /* 0x000fea000383ffff */
.L_x_115:
[----:B0-----:R0:W1:Y:S02]  /*6270*/  SYNCS.PHASECHK.TRANS64.TRYWAIT P0, [R7+URZ], R4 ;  /* 0x00000004070075a7 */ /* 0x001064000800017f */
[----:B-1----:R-:W-:Y:S05]  /*6280*/  @!P0 NANOSLEEP.SYNCS 0x989680 ;  /* 0x009896800000895d */ /* 0x002fea0003900000 */
[----:B------:R-:W1:Y:S02]  /*6290*/  @!P0 SYNCS.PHASECHK.TRANS64 P0, [R7+URZ], R4 ;  /* 0x00000004070085a7 */ /* 0x000e64000800007f */
[----:B-1----:R-:W-:Y:S05]  /*62a0*/  @!P0 BRA `(.L_x_115) ;  /* 0xfffffffc00f08947 */ /* 0x002fea000383ffff */
[----:B------:R-:W-:Y:S05]  /*62b0*/  BRA `(.L_x_126) ;  /* 0xfffffffc000c7947 */ /* 0x000fea000383ffff */
.L_x_116:
[----:B0-----:R0:W1:Y:S02]  /*62c0*/  SYNCS.PHASECHK.TRANS64.TRYWAIT P0, [R8+URZ], R5 ;  /* 0x00000005080075a7 */ /* 0x001064000800017f */
[----:B-1----:R-:W-:Y:S05]  /*62d0*/  @!P0 NANOSLEEP.SYNCS 0x989680 ;  /* 0x009896800000895d */ /* 0x002fea0003900000 */
[----:B------:R-:W1:Y:S02]  /*62e0*/  @!P0 SYNCS.PHASECHK.TRANS64 P0, [R8+URZ], R5 ;  /* 0x00000005080085a7 */ /* 0x000e64000800007f */
[----:B-1----:R-:W-:Y:S05]  /*62f0*/  @!P0 BRA `(.L_x_116) ;  /* 0xfffffffc00f08947 */ /* 0x002fea000383ffff */
[----:B------:R-:W-:Y:S05]  /*6300*/  BRA `(.L_x_127) ;  /* 0xfffffffc001c7947 */ /* 0x000fea000383ffff */
.L_x_117:
[----:B-1----:R1:W2:Y:S02]  /*6310*/  SYNCS.PHASECHK.TRANS64.TRYWAIT P0, [R11+URZ], R6 ;  /* 0x000000060b0075a7 */ /* 0x0022a4000800017f */
[----:B--2---:R-:W-:Y:S05]  /*6320*/  @!P0 NANOSLEEP.SYNCS 0x989680 ;  /* 0x009896800000895d */ /* 0x004fea0003900000 */
[----:B------:R-:W2:Y:S02]  /*6330*/  @!P0 SYNCS.PHASECHK.TRANS64 P0, [R11+URZ], R6 ;  /* 0x000000060b0085a7 */ /* 0x000ea4000800007f */
[----:B--2---:R-:W-:Y:S05]  /*6340*/  @!P0 BRA `(.L_x_117) ;  /* 0xfffffffc00f08947 */ /* 0x004fea000383ffff */
[----:B------:R-:W-:Y:S05]  /*6350*/  BRA `(.L_x_128) ;  /* 0xfffffffc00247947 */ /* 0x000fea000383ffff */
.L_x_129:
[----:B------:R-:W-:-:S00]  /*6360*/  BRA `(.L_x_129) ;  /* 0xfffffffc00fc7947 */ /* 0x000fc0000383ffff */
[----:B------:R-:W-:-:S00]  /*6370*/  NOP ;  /* 0x0000000000007918 */ /* 0x000fc00000000000 */
        /* <DEDUP_REMOVED lines=8> */
.L_x_130:


//--------------------- .nv.global.init           --------------------------
	.section	.nv.global.init,"aw",@progbits
.nv.global.init:
	.type		$str$22,@object
	.size		$str$22,($str$23 - $str$22)
$str$22:
        /*0000*/ 	.byte	0x6b, 0x5f, 0x74, 0x69, 0x6c, 0x65, 0x5f, 0x63, 0x6f, 0x75, 0x6e, 0x74, 0x20, 0x3e, 0x3d, 0x20
        /*0010*/ 	.byte	0x31, 0x00
	.type		$str$23,@object
	.size		$str$23,(__unnamed_1 - $str$23)
$str$23:
        /*0012*/ 	.byte	0x2f, 0x74, 0x6d, 0x70, 0x2f, 0x63, 0x75, 0x74, 0x6c, 0x61, 0x73, 0x73, 0x5f, 0x73, 0x77, 0x65
        /*0022*/ 	.byte	0x65, 0x70, 0x5f, 0x73, 0x72, 0x63, 0x2f, 0x69, 0x6e, 0x63, 0x6c, 0x75, 0x64, 0x65, 0x2f, 0x63
        /*0032*/ 	.byte	0x75, 0x74, 0x6c, 0x61, 0x73, 0x73, 0x2f, 0x67, 0x65, 0x6d, 0x6d, 0x2f, 0x63, 0x6f, 0x6c, 0x6c
        /*0042*/ 	.byte	0x65, 0x63, 0x74, 0x69, 0x76, 0x65, 0x2f, 0x73, 0x6d, 0x39, 0x30, 0x5f, 0x6d, 0x6d, 0x61, 0x5f
        /*0052*/ 	.byte	0x74, 0x6d, 0x61, 0x5f, 0x67, 0x6d, 0x6d, 0x61, 0x5f, 0x73, 0x73, 0x5f, 0x77, 0x61, 0x72, 0x70
        /*0062*/ 	.byte	0x73, 0x70, 0x65, 0x63, 0x69, 0x61, 0x6c, 0x69, 0x7a, 0x65, 0x64, 0x2e, 0x68, 0x70, 0x70, 0x00
	.type		__unnamed_1,@object
	.size		__unnamed_1,(.L_0 - __unnamed_1)
__unnamed_1:
        /*0072*/ 	.byte	0x76, 0x6f, 0x69, 0x64, 0x20, 0x63, 0x75, 0x74, 0x6c, 0x61, 0x73, 0x73, 0x3a, 0x3a, 0x67, 0x65
        /* <DEDUP_REMOVED lines=176> */
        /*0b82*/ 	.byte	0x3a, 0x3a, 0x69, 0x64, 0x65, 0x6e, 0x74, 0x69, 0x74, 0x79, 0x5d, 0x00
.L_0:


//--------------------- .nv.shared._ZN7cutlass13device_kernelINS_4gemm6kernel13GemmUniversalIN4cute5tupleIJiiiiEEENS1_10collective13CollectiveMmaINS1_34MainloopSm90TmaGmmaWarpSpecializedILi4ENS5_IJNS4_1CILi1EEESB_SB_EEENS1_35KernelTmaWarpSpecializedCooperativeEEENS5_IJNSA_ILi128EEENSA_ILi64EEESG_EEENS_10tfloat32_tENS5_IJlSB_lEEESI_SJ_NS4_8TiledMMAINS4_8MMA_AtomIJNS4_4SM904GMMA29MMA_64x64x8_F32TF32TF32_SS_TNILNSN_7ScaleInE1ELSP_1EEEEEENS4_6LayoutINS5_IJNSA_ILi2EEESB_SB_EEENS5_IJSB_NSA_ILi0EEESV_EEEEENS5_IJNS4_10UnderscoreESY_SY_EEEEENS4_13SM90_TMA_LOADENS4_14ComposedLayoutINS4_7SwizzleILi3ELi4ELi3EEENS4_18smem_ptr_flag_bitsILi32EEENSS_INS5_IJNSA_ILi8EEENSA_ILi32EEEEEENS5_IJS18_SB_EEEEEEEvNS4_8identityES11_S1C_vS1D_EENS_8epilogue10collective6detail29Sm90TmaWarpSpecializedAdapterINS1G_15DefaultEpilogueISI_SJ_SJ_NS1F_6thread17LinearCombinationISI_Li1EffLNS1K_9ScaleType4KindE0ELNS_15FloatRoundStyleE2ESI_EENS1_15EpilogueDefaultEEEEEvvEEEEvNT_6ParamsE --------------------------
	.section	.nv.shared._ZN7cutlass13device_kernelINS_4gemm6kernel13GemmUniversalIN4cute5tupleIJiiiiEEENS1_10collective13CollectiveMmaINS1_34MainloopSm90TmaGmmaWarpSpecializedILi4ENS5_IJNS4_1CILi1EEESB_SB_EEENS1_35KernelTmaWarpSpecializedCooperativeEEENS5_IJNSA_ILi128EEENSA_ILi64EEESG_EEENS_10tfloat32_tENS5_IJlSB_lEEESI_SJ_NS4_8TiledMMAINS4_8MMA_AtomIJNS4_4SM904GMMA29MMA_64x64x8_F32TF32TF32_SS_TNILNSN_7ScaleInE1ELSP_1EEEEEENS4_6LayoutINS5_IJNSA_ILi2EEESB_SB_EEENS5_IJSB_NSA_ILi0EEESV_EEEEENS5_IJNS4_10UnderscoreESY_SY_EEEEENS4_13SM90_TMA_LOADENS4_14ComposedLayoutINS4_7SwizzleILi3ELi4ELi3EEENS4_18smem_ptr_flag_bitsILi32EEENSS_INS5_IJNSA_ILi8EEENSA_ILi32EEEEEENS5_IJS18_SB_EEEEEEEvNS4_8identityES11_S1C_vS1D_EENS_8epilogue10collective6detail29Sm90TmaWarpSpecializedAdapterINS1G_15DefaultEpilogueISI_SJ_SJ_NS1F_6thread17LinearCombinationISI_Li1EffLNS1K_9ScaleType4KindE0ELNS_15FloatRoundStyleE2ESI_EENS1_15EpilogueDefaultEEEEEvvEEEEvNT_6ParamsE,"aw",@nobits
	.sectionflags	@""
	.align	16
	.zero		1024


//--------------------- .nv.shared.reserved.0     --------------------------
	.section	.nv.shared.reserved.0,"aw",@nobits
	.weak		__nv_reservedSMEM_offset_0_alias
	.size		__nv_reservedSMEM_offset_0_alias, 0, 0
	.other		__nv_reservedSMEM_offset_0_alias,@"STO_CUDA_RESERVED_SHARED STV_DEFAULT"
__nv_reservedSMEM_offset_0_alias:
	.zero		0


//--------------------- .nv.global                --------------------------
	.section	.nv.global,"aw",@nobits
.nv.global:
	.type		_ZN40_INTERNAL_d74deb57_4_k_cu_3c45ccb6_285164cute1_E,@object
	.size		_ZN40_INTERNAL_d74deb57_4_k_cu_3c45ccb6_285164cute1_E,(_ZN40_INTERNAL_d74deb57_4_k_cu_3c45ccb6_285164cuda3std3__45__cpo6cbeginE - _ZN40_INTERNAL_d74deb57_4_k_cu_3c45ccb6_285164cute1_E)
_ZN40_INTERNAL_d74deb57_4_k_cu_3c45ccb6_285164cute1_E:
	.zero		1
	.type		_ZN40_INTERNAL_d74deb57_4_k_cu_3c45ccb6_285164cuda3std3__45__cpo6cbeginE,@object
	.size		_ZN40_INTERNAL_d74deb57_4_k_cu_3c45ccb6_285164cuda3std3__45__cpo6cbeginE,(_ZN40_INTERNAL_d74deb57_4_k_cu_3c45ccb6_285164cuda3std3__48in_placeE - _ZN40_INTERNAL_d74deb57_4_k_cu_3c45ccb6_285164cuda3std3__45__cpo6cbeginE)
_ZN40_INTERNAL_d74deb57_4_k_cu_3c45ccb6_285164cuda3std3__45__cpo6cbeginE:
	.zero		1
	.type		_ZN40_INTERNAL_d74deb57_4_k_cu_3c45ccb6_285164cuda3std3__48in_placeE,@object
	.size		_ZN40_INTERNAL_d74deb57_4_k_cu_3c45ccb6_285164cuda3std3__48in_placeE,(_ZN40_INTERNAL_d74deb57_4_k_cu_3c45ccb6_285164cuda3std6ranges3__45__cpo9iter_moveE - _ZN40_INTERNAL_d74deb57_4_k_cu_3c45ccb6_285164cuda3std3__48in_placeE)
_ZN40_INTERNAL_d74deb57_4_k_cu_3c45ccb6_285164cuda3std3__48in_placeE:
	.zero		1
	.type		_ZN40_INTERNAL_d74deb57_4_k_cu_3c45ccb6_285164cuda3std6ranges3__45__cpo9iter_moveE,@object
	.size		_ZN40_INTERNAL_d74deb57_4_k_cu_3c45ccb6_285164cuda3std6ranges3__45__cpo9iter_moveE,(_ZN40_INTERNAL_d74deb57_4_k_cu_3c45ccb6_285164cuda3std3__45__cpo5beginE - _ZN40_INTERNAL_d74deb57_4_k_cu_3c45ccb6_285164cuda3std6ranges3__45__cpo9iter_moveE)
_ZN40_INTERNAL_d74deb57_4_k_cu_3c45ccb6_285164cuda3std6ranges3__45__cpo9iter_moveE:
	.zero		1
	.type		_ZN40_INTERNAL_d74deb57_4_k_cu_3c45ccb6_285164cuda3std3__45__cpo5beginE,@object
	.size		_ZN40_INTERNAL_d74deb57_4_k_cu_3c45ccb6_285164cuda3std3__45__cpo5beginE,(_ZN40_INTERNAL_d74deb57_4_k_cu_3c45ccb6_285164cuda3std3__442_GLOBAL__N__d74deb57_4_k_cu_3c45ccb6_285166ignoreE - _ZN40_INTERNAL_d74deb57_4_k_cu_3c45ccb6_285164cuda3std3__45__cpo5beginE)
_ZN40_INTERNAL_d74deb57_4_k_cu_3c45ccb6_285164cuda3std3__45__cpo5beginE:
	.zero		1
	.type		_ZN40_INTERNAL_d74deb57_4_k_cu_3c45ccb6_285164cuda3std3__442_GLOBAL__N__d74deb57_4_k_cu_3c45ccb6_285166ignoreE,@object
	.size		_ZN40_INTERNAL_d74deb57_4_k_cu_3c45ccb6_285164cuda3std3__442_GLOBAL__N__d74deb57_4_k_cu_3c45ccb6_285166ignoreE,(_ZN40_INTERNAL_d74deb57_4_k_cu_3c45ccb6_285164cute7productE - _ZN40_INTERNAL_d74deb57_4_k_cu_3c45ccb6_285164cuda3std3__442_GLOBAL__N__d74deb57_4_k_cu_3c45ccb6_285166ignoreE)
_ZN40_INTERNAL_d74deb57_4_k_cu_3c45ccb6_285164cuda3std3__442_GLOBAL__N__d74deb57_4_k_cu_3c45ccb6_285166ignoreE:
	.zero		1
	.type		_ZN40_INTERNAL_d74deb57_4_k_cu_3c45ccb6_285164cute7productE,@object
	.size		_ZN40_INTERNAL_d74deb57_4_k_cu_3c45ccb6_285164cute7productE,(_ZN40_INTERNAL_d74deb57_4_k_cu_3c45ccb6_285164cuda3std3__45__cpo3endE - _ZN40_INTERNAL_d74deb57_4_k_cu_3c45ccb6_285164cute7productE)
_ZN40_INTERNAL_d74deb57_4_k_cu_3c45ccb6_285164cute7productE:
	.zero		1
	.type		_ZN40_INTERNAL_d74deb57_4_k_cu_3c45ccb6_285164cuda3std3__45__cpo3endE,@object
	.size		_ZN40_INTERNAL_d74deb57_4_k_cu_3c45ccb6_285164cuda3std3__45__cpo3endE,(_ZN40_INTERNAL_d74deb57_4_k_cu_3c45ccb6_285164cuda3std3__419piecewise_constructE - _ZN40_INTERNAL_d74deb57_4_k_cu_3c45ccb6_285164cuda3std3__45__cpo3endE)
_ZN40_INTERNAL_d74deb57_4_k_cu_3c45ccb6_285164cuda3std3__45__cpo3endE:
	.zero		1
	.type		_ZN40_INTERNAL_d74deb57_4_k_cu_3c45ccb6_285164cuda3std3__419piecewise_constructE,@object
	.size		_ZN40_INTERNAL_d74deb57_4_k_cu_3c45ccb6_285164cuda3std3__419piecewise_constructE,(_ZN40_INTERNAL_d74deb57_4_k_cu_3c45ccb6_285164cuda3std3__45__cpo4cendE - _ZN40_INTERNAL_d74deb57_4_k_cu_3c45ccb6_285164cuda3std3__419piecewise_constructE)
_ZN40_INTERNAL_d74deb57_4_k_cu_3c45ccb6_285164cuda3std3__419piecewise_constructE:
	.zero		1
	.type		_ZN40_INTERNAL_d74deb57_4_k_cu_3c45ccb6_285164cuda3std3__45__cpo4cendE,@object
	.size		_ZN40_INTERNAL_d74deb57_4_k_cu_3c45ccb6_285164cuda3std3__45__cpo4cendE,(_ZN40_INTERNAL_d74deb57_4_k_cu_3c45ccb6_285164cuda3std6ranges3__45__cpo4swapE - _ZN40_INTERNAL_d74deb57_4_k_cu_3c45ccb6_285164cuda3std3__45__cpo4cendE)
_ZN40_INTERNAL_d74deb57_4_k_cu_3c45ccb6_285164cuda3std3__45__cpo4cendE:
	.zero		1
	.type		_ZN40_INTERNAL_d74deb57_4_k_cu_3c45ccb6_285164cuda3std6ranges3__45__cpo4swapE,@object
	.size		_ZN40_INTERNAL_d74deb57_4_k_cu_3c45ccb6_285164cuda3std6ranges3__45__cpo4swapE,(.L_8 - _ZN40_INTERNAL_d74deb57_4_k_cu_3c45ccb6_285164cuda3std6ranges3__45__cpo4swapE)
_ZN40_INTERNAL_d74deb57_4_k_cu_3c45ccb6_285164cuda3std6ranges3__45__cpo4swapE:
	.zero		1
.L_8:


//--------------------- .nv.constant0._ZN7cutlass13device_kernelINS_4gemm6kernel13GemmUniversalIN4cute5tupleIJiiiiEEENS1_10collective13CollectiveMmaINS1_34MainloopSm90TmaGmmaWarpSpecializedILi4ENS5_IJNS4_1CILi1EEESB_SB_EEENS1_35KernelTmaWarpSpecializedCooperativeEEENS5_IJNSA_ILi128EEENSA_ILi64EEESG_EEENS_10tfloat32_tENS5_IJlSB_lEEESI_SJ_NS4_8TiledMMAINS4_8MMA_AtomIJNS4_4SM904GMMA29MMA_64x64x8_F32TF32TF32_SS_TNILNSN_7ScaleInE1ELSP_1EEEEEENS4_6LayoutINS5_IJNSA_ILi2EEESB_SB_EEENS5_IJSB_NSA_ILi0EEESV_EEEEENS5_IJNS4_10UnderscoreESY_SY_EEEEENS4_13SM90_TMA_LOADENS4_14ComposedLayoutINS4_7SwizzleILi3ELi4ELi3EEENS4_18smem_ptr_flag_bitsILi32EEENSS_INS5_IJNSA_ILi8EEENSA_ILi32EEEEEENS5_IJS18_SB_EEEEEEEvNS4_8identityES11_S1C_vS1D_EENS_8epilogue10collective6detail29Sm90TmaWarpSpecializedAdapterINS1G_15DefaultEpilogueISI_SJ_SJ_NS1F_6thread17LinearCombinationISI_Li1EffLNS1K_9ScaleType4KindE0ELNS_15FloatRoundStyleE2ESI_EENS1_15EpilogueDefaultEEEEEvvEEEEvNT_6ParamsE --------------------------
	.section	.nv.constant0._ZN7cutlass13device_kernelINS_4gemm6kernel13GemmUniversalIN4cute5tupleIJiiiiEEENS1_10collective13CollectiveMmaINS1_34MainloopSm90TmaGmmaWarpSpecializedILi4ENS5_IJNS4_1CILi1EEESB_SB_EEENS1_35KernelTmaWarpSpecializedCooperativeEEENS5_IJNSA_ILi128EEENSA_ILi64EEESG_EEENS_10tfloat32_tENS5_IJlSB_lEEESI_SJ_NS4_8TiledMMAINS4_8MMA_AtomIJNS4_4SM904GMMA29MMA_64x64x8_F32TF32TF32_SS_TNILNSN_7ScaleInE1ELSP_1EEEEEENS4_6LayoutINS5_IJNSA_ILi2EEESB_SB_EEENS5_IJSB_NSA_ILi0EEESV_EEEEENS5_IJNS4_10UnderscoreESY_SY_EEEEENS4_13SM90_TMA_LOADENS4_14ComposedLayoutINS4_7SwizzleILi3ELi4ELi3EEENS4_18smem_ptr_flag_bitsILi32EEENSS_INS5_IJNSA_ILi8EEENSA_ILi32EEEEEENS5_IJS18_SB_EEEEEEEvNS4_8identityES11_S1C_vS1D_EENS_8epilogue10collective6detail29Sm90TmaWarpSpecializedAdapterINS1G_15DefaultEpilogueISI_SJ_SJ_NS1F_6thread17LinearCombinationISI_Li1EffLNS1K_9ScaleType4KindE0ELNS_15FloatRoundStyleE2ESI_EENS1_15EpilogueDefaultEEEEEvvEEEEvNT_6ParamsE,"a",@progbits
	.sectionflags	@""
	.align	4
.nv.constant0._ZN7cutlass13device_kernelINS_4gemm6kernel13GemmUniversalIN4cute5tupleIJiiiiEEENS1_10collective13CollectiveMmaINS1_34MainloopSm90TmaGmmaWarpSpecializedILi4ENS5_IJNS4_1CILi1EEESB_SB_EEENS1_35KernelTmaWarpSpecializedCooperativeEEENS5_IJNSA_ILi128EEENSA_ILi64EEESG_EEENS_10tfloat32_tENS5_IJlSB_lEEESI_SJ_NS4_8TiledMMAINS4_8MMA_AtomIJNS4_4SM904GMMA29MMA_64x64x8_F32TF32TF32_SS_TNILNSN_7ScaleInE1ELSP_1EEEEEENS4_6LayoutINS5_IJNSA_ILi2EEESB_SB_EEENS5_IJSB_NSA_ILi0EEESV_EEEEENS5_IJNS4_10UnderscoreESY_SY_EEEEENS4_13SM90_TMA_LOADENS4_14ComposedLayoutINS4_7SwizzleILi3ELi4ELi3EEENS4_18smem_ptr_flag_bitsILi32EEENSS_INS5_IJNSA_ILi8EEENSA_ILi32EEEEEENS5_IJS18_SB_EEEEEEEvNS4_8identityES11_S1C_vS1D_EENS_8epilogue10collective6detail29Sm90TmaWarpSpecializedAdapterINS1G_15DefaultEpilogueISI_SJ_SJ_NS1F_6thread17LinearCombinationISI_Li1EffLNS1K_9ScaleType4KindE0ELNS_15FloatRoundStyleE2ESI_EENS1_15EpilogueDefaultEEEEEvvEEEEvNT_6ParamsE:
	.zero		1664


//--------------------- SYMBOLS --------------------------

	.type		.nv.reservedSmem.offset0,@object
	.size		.nv.reservedSmem.offset0,0x4
	.type		__assertfail,@function
